// auto-generated by cutlass_sweep.conv — config: {"arch": "sm_100", "cluster_m": 2, "cluster_n": 1, "conv_kind": "dgrad", "dtype": "fp16", "ndim": 2, "tile_k": 64, "tile_m": 128, "tile_n": 128}
#include "cutlass/cutlass.h"
#include "cute/tensor.hpp"
#include "cutlass/kernel_hardware_info.hpp"
#include "cutlass/conv/convolution.h"
#include "cutlass/conv/dispatch_policy.hpp"
#include "cutlass/conv/collective/collective_builder.hpp"
#include "cutlass/conv/kernel/conv_universal.hpp"
#include "cutlass/conv/device/conv_universal_adapter.hpp"
#include "cutlass/epilogue/collective/collective_builder.hpp"

using namespace cute;
using Elem = cutlass::half_t;
using Acc  = float;
using LayoutAB = cutlass::layout::TensorNHWC;
using LayoutC  = cutlass::layout::TensorNHWC;
constexpr auto ConvOp = cutlass::conv::Operator::kDgrad;
using TileShape    = Shape<_128, _128, Shape<_64>>;
using ClusterShape = Shape<_2, _1, _1>;

using CollectiveEpilogue = typename cutlass::epilogue::collective::CollectiveBuilder<
    cutlass::arch::Sm100, cutlass::arch::OpClassTensorOp,
    TileShape, ClusterShape,
    cutlass::epilogue::collective::EpilogueTileAuto,
    Acc, Acc,
    Elem, LayoutC, 128 / cutlass::sizeof_bits<Elem>::value,
    Elem, LayoutC, 128 / cutlass::sizeof_bits<Elem>::value,
    cutlass::epilogue::collective::EpilogueScheduleAuto
  >::CollectiveOp;

using CollectiveMainloop = typename cutlass::conv::collective::CollectiveBuilder<
    cutlass::arch::Sm100, cutlass::arch::OpClassTensorOp, ConvOp,
    Elem, LayoutAB, 128 / cutlass::sizeof_bits<Elem>::value,
    Elem, LayoutAB, 128 / cutlass::sizeof_bits<Elem>::value,
    Acc,
    TileShape, ClusterShape,
    cutlass::conv::collective::StageCountAutoCarveout<
        static_cast<int>(sizeof(typename CollectiveEpilogue::SharedStorage))>,
    cutlass::conv::collective::KernelScheduleAuto
  >::CollectiveOp;

using ProblemShape = cutlass::conv::ConvProblemShape<
    ConvOp, CollectiveMainloop::DispatchPolicy::NumSpatialDimensions>;
using ConvKernel = cutlass::conv::kernel::ConvUniversal<
    ProblemShape, CollectiveMainloop, CollectiveEpilogue>;
using Conv = cutlass::conv::device::ConvUniversalAdapter<ConvKernel>;

auto* _anchor = &cutlass::device_kernel<ConvKernel>;


// ===== COMPILED SASS (sm_100a) =====

	.target	sm_100a

	.elftype	@"ET_EXEC"


//--------------------- .note.nv.tkinfo           --------------------------
	.section	.note.nv.tkinfo,"",@"SHT_NOTE"
	.sectionflags	@"SHF_NOTE_NV_TKINFO"
	.tkinfo
        /*0018*/ 	.word	0x00000002
        /*0030*/ 	.string	""
        /*0030*/ 	.string	"ptxas"
        /*0030*/ 	.string	"Cuda compilation tools, release 13.0, V13.0.88"
        /*0030*/ 	.string	"Build cuda_13.0.r13.0/compiler.36424714_0"
        /*0030*/ 	.string	"-arch sm_100a -m 64 "



//--------------------- .note.nv.cuinfo           --------------------------
	.section	.note.nv.cuinfo,"",@"SHT_NOTE"
	.sectionflags	@"SHF_NOTE_NV_CUINFO"
        /*0018*/ 	.short	0x0002
        /*001a*/ 	.short	0x0064
        /*001c*/ 	.short	0x0082
	.zero		2


//--------------------- .nv.info                  --------------------------
	.section	.nv.info,"",@"SHT_CUDA_INFO"
	.align	4


	//----- nvinfo : EIATTR_REGCOUNT
	.align		4
        /*0000*/ 	.byte	0x04, 0x2f
        /*0002*/ 	.short	(.L_19 - .L_18)
	.align		4
.L_18:
        /*0004*/ 	.word	index@(_ZN7cutlass13device_kernelINS_4conv6kernel13ConvUniversalINS1_16ConvProblemShapeILNS1_8OperatorE1ELi2EEENS1_10collective14CollectiveConvINS1_47MainloopSm100TmaUmmaWarpSpecializedImplicitGemmILS5_1ELi13ELi2ELi1ELi2EN4cute5tupleIJNSA_1CILi2EEENSC_ILi1EEESE_EEEEENSB_IJNSC_ILi128EEESH_NSB_IJNSC_ILi64EEEEEEEEENS_6half_tESL_NSA_8TiledMMAINSA_8MMA_AtomIJNSA_26SM100_MMA_F16BF16_2x1SM_SSISL_SL_fLi128ELi128ELNSA_4UMMA5MajorE0ELSQ_1ELNSP_7ScaleInE0ELSR_0EEEEEENSA_6LayoutINSB_IJSE_SE_SE_EEENSB_IJNSC_ILi0EEESW_SW_EEEEENSB_IJNSA_10UnderscoreESZ_SZ_EEEEENS7_6detail27Sm100ImplicitGemmTileTraitsINSA_25SM100_TMA_2SM_LOAD_IM2COLENSA_14ComposedLayoutINSA_7SwizzleILi3ELi4ELi3EEENSA_18smem_ptr_flag_bitsILi16EEENSU_INSB_IJNSC_ILi8EEESI_EEENSB_IJSI_SE_EEEEEEEvEENS13_INSA_18SM100_TMA_2SM_LOADENS15_IS17_S19_NSU_INSB_IJSI_S1A_EEENSB_IJSE_SI_EEEEEEEvEEEENS_8epilogue10collective18CollectiveEpilogueINS1N_23Sm100TmaWarpSpecializedILi4ELi2ELi16ELb1ELb0EEEJNSB_IJSI_SH_SJ_EEENSB_IJNSU_ISI_SE_EENSU_INSB_IJNSC_ILi16EEESD_EEES1I_EEEEESL_NSB_IJNSB_IJlllEEESE_SW_EEESL_S1Z_NS1N_6fusion15FusionCallbacksIS1R_NS20_17LinearCombinationISL_fSL_fLNS_15FloatRoundStyleE2EEES1S_S1X_JEEENSA_5SM1004TMEM4LOAD26SM100_TMEM_LOAD_32dp32b16xENSA_20SM90_TMA_LOAD_IM2COLENS15_INS16_ILi1ELi4ELi3EEES19_NSU_INSB_IJS1A_S1U_EEENSB_IJS1U_SE_EEEEEEENSA_39AutoVectorizingCopyWithAssumedAlignmentILi128EEENSA_21SM90_TMA_STORE_IM2COLES2F_S2H_S2H_EEEvvEEEEvNT_6ParamsE)
        /*0008*/ 	.word	0x0000004a


	//----- nvinfo : EIATTR_FRAME_SIZE
	.align		4
.L_19:
        /*000c*/ 	.byte	0x04, 0x11
        /*000e*/ 	.short	(.L_21 - .L_20)
	.align		4
.L_20:
        /*0010*/ 	.word	index@($__internal_2_$__cuda_sm10x_tcgen05_guardrail_trap_unallocated_columns_being_dealloced)
        /*0014*/ 	.word	0x00000008


	//----- nvinfo : EIATTR_FRAME_SIZE
	.align		4
.L_21:
        /*0018*/ 	.byte	0x04, 0x11
        /*001a*/ 	.short	(.L_23 - .L_22)
	.align		4
.L_22:
        /*001c*/ 	.word	index@($__internal_1_$__cuda_sm10x_tcgen05_guardrail_trap_phase_invalid_during_alloc)
        /*0020*/ 	.word	0x00000008


	//----- nvinfo : EIATTR_FRAME_SIZE
	.align		4
.L_23:
        /*0024*/ 	.byte	0x04, 0x11
        /*0026*/ 	.short	(.L_25 - .L_24)
	.align		4
.L_24:
        /*0028*/ 	.word	index@($__internal_0_$__cuda_sm10x_tcgen05_guardrail_trap_col_being_dealloced_not_returned_by_alloc)
        /*002c*/ 	.word	0x00000008


	//----- nvinfo : EIATTR_FRAME_SIZE
	.align		4
.L_25:
        /*0030*/ 	.byte	0x04, 0x11
        /*0032*/ 	.short	(.L_27 - .L_26)
	.align		4
.L_26:
        /*0034*/ 	.word	index@(_ZN7cutlass13device_kernelINS_4conv6kernel13ConvUniversalINS1_16ConvProblemShapeILNS1_8OperatorE1ELi2EEENS1_10collective14CollectiveConvINS1_47MainloopSm100TmaUmmaWarpSpecializedImplicitGemmILS5_1ELi13ELi2ELi1ELi2EN4cute5tupleIJNSA_1CILi2EEENSC_ILi1EEESE_EEEEENSB_IJNSC_ILi128EEESH_NSB_IJNSC_ILi64EEEEEEEEENS_6half_tESL_NSA_8TiledMMAINSA_8MMA_AtomIJNSA_26SM100_MMA_F16BF16_2x1SM_SSISL_SL_fLi128ELi128ELNSA_4UMMA5MajorE0ELSQ_1ELNSP_7ScaleInE0ELSR_0EEEEEENSA_6LayoutINSB_IJSE_SE_SE_EEENSB_IJNSC_ILi0EEESW_SW_EEEEENSB_IJNSA_10UnderscoreESZ_SZ_EEEEENS7_6detail27Sm100ImplicitGemmTileTraitsINSA_25SM100_TMA_2SM_LOAD_IM2COLENSA_14ComposedLayoutINSA_7SwizzleILi3ELi4ELi3EEENSA_18smem_ptr_flag_bitsILi16EEENSU_INSB_IJNSC_ILi8EEESI_EEENSB_IJSI_SE_EEEEEEEvEENS13_INSA_18SM100_TMA_2SM_LOADENS15_IS17_S19_NSU_INSB_IJSI_S1A_EEENSB_IJSE_SI_EEEEEEEvEEEENS_8epilogue10collective18CollectiveEpilogueINS1N_23Sm100TmaWarpSpecializedILi4ELi2ELi16ELb1ELb0EEEJNSB_IJSI_SH_SJ_EEENSB_IJNSU_ISI_SE_EENSU_INSB_IJNSC_ILi16EEESD_EEES1I_EEEEESL_NSB_IJNSB_IJlllEEESE_SW_EEESL_S1Z_NS1N_6fusion15FusionCallbacksIS1R_NS20_17LinearCombinationISL_fSL_fLNS_15FloatRoundStyleE2EEES1S_S1X_JEEENSA_5SM1004TMEM4LOAD26SM100_TMEM_LOAD_32dp32b16xENSA_20SM90_TMA_LOAD_IM2COLENS15_INS16_ILi1ELi4ELi3EEES19_NSU_INSB_IJS1A_S1U_EEENSB_IJS1U_SE_EEEEEEENSA_39AutoVectorizingCopyWithAssumedAlignmentILi128EEENSA_21SM90_TMA_STORE_IM2COLES2F_S2H_S2H_EEEvvEEEEvNT_6ParamsE)
        /*0038*/ 	.word	0x00000008


	//----- nvinfo : EIATTR_MIN_STACK_SIZE
	.align		4
.L_27:
        /*003c*/ 	.byte	0x04, 0x12
        /*003e*/ 	.short	(.L_29 - .L_28)
	.align		4
.L_28:
        /*0040*/ 	.word	index@(_ZN7cutlass13device_kernelINS_4conv6kernel13ConvUniversalINS1_16ConvProblemShapeILNS1_8OperatorE1ELi2EEENS1_10collective14CollectiveConvINS1_47MainloopSm100TmaUmmaWarpSpecializedImplicitGemmILS5_1ELi13ELi2ELi1ELi2EN4cute5tupleIJNSA_1CILi2EEENSC_ILi1EEESE_EEEEENSB_IJNSC_ILi128EEESH_NSB_IJNSC_ILi64EEEEEEEEENS_6half_tESL_NSA_8TiledMMAINSA_8MMA_AtomIJNSA_26SM100_MMA_F16BF16_2x1SM_SSISL_SL_fLi128ELi128ELNSA_4UMMA5MajorE0ELSQ_1ELNSP_7ScaleInE0ELSR_0EEEEEENSA_6LayoutINSB_IJSE_SE_SE_EEENSB_IJNSC_ILi0EEESW_SW_EEEEENSB_IJNSA_10UnderscoreESZ_SZ_EEEEENS7_6detail27Sm100ImplicitGemmTileTraitsINSA_25SM100_TMA_2SM_LOAD_IM2COLENSA_14ComposedLayoutINSA_7SwizzleILi3ELi4ELi3EEENSA_18smem_ptr_flag_bitsILi16EEENSU_INSB_IJNSC_ILi8EEESI_EEENSB_IJSI_SE_EEEEEEEvEENS13_INSA_18SM100_TMA_2SM_LOADENS15_IS17_S19_NSU_INSB_IJSI_S1A_EEENSB_IJSE_SI_EEEEEEEvEEEENS_8epilogue10collective18CollectiveEpilogueINS1N_23Sm100TmaWarpSpecializedILi4ELi2ELi16ELb1ELb0EEEJNSB_IJSI_SH_SJ_EEENSB_IJNSU_ISI_SE_EENSU_INSB_IJNSC_ILi16EEESD_EEES1I_EEEEESL_NSB_IJNSB_IJlllEEESE_SW_EEESL_S1Z_NS1N_6fusion15FusionCallbacksIS1R_NS20_17LinearCombinationISL_fSL_fLNS_15FloatRoundStyleE2EEES1S_S1X_JEEENSA_5SM1004TMEM4LOAD26SM100_TMEM_LOAD_32dp32b16xENSA_20SM90_TMA_LOAD_IM2COLENS15_INS16_ILi1ELi4ELi3EEES19_NSU_INSB_IJS1A_S1U_EEENSB_IJS1U_SE_EEEEEEENSA_39AutoVectorizingCopyWithAssumedAlignmentILi128EEENSA_21SM90_TMA_STORE_IM2COLES2F_S2H_S2H_EEEvvEEEEvNT_6ParamsE)
        /*0044*/ 	.word	0x00000008
.L_29:


//--------------------- .nv.compat                --------------------------
	.section	.nv.compat,"",@"SHT_CUDA_COMPAT_INFO"
	.align	4
        /*0000*/ 	.byte	0x02, 0x09, 0x01, 0x00, 0x02, 0x02, 0x02, 0x00, 0x02, 0x05, 0x05, 0x00, 0x03, 0x07, 0x01, 0x01
        /*0010*/ 	.byte	0x02, 0x03, 0x01, 0x00, 0x02, 0x06, 0x01, 0x00, 0x04, 0x0b, 0x08, 0x00, 0x09, 0x00, 0x00, 0x00
        /*0020*/ 	.byte	0x00, 0x00, 0x00, 0x00


//--------------------- .nv.info._ZN7cutlass13device_kernelINS_4conv6kernel13ConvUniversalINS1_16ConvProblemShapeILNS1_8OperatorE1ELi2EEENS1_10collective14CollectiveConvINS1_47MainloopSm100TmaUmmaWarpSpecializedImplicitGemmILS5_1ELi13ELi2ELi1ELi2EN4cute5tupleIJNSA_1CILi2EEENSC_ILi1EEESE_EEEEENSB_IJNSC_ILi128EEESH_NSB_IJNSC_ILi64EEEEEEEEENS_6half_tESL_NSA_8TiledMMAINSA_8MMA_AtomIJNSA_26SM100_MMA_F16BF16_2x1SM_SSISL_SL_fLi128ELi128ELNSA_4UMMA5MajorE0ELSQ_1ELNSP_7ScaleInE0ELSR_0EEEEEENSA_6LayoutINSB_IJSE_SE_SE_EEENSB_IJNSC_ILi0EEESW_SW_EEEEENSB_IJNSA_10UnderscoreESZ_SZ_EEEEENS7_6detail27Sm100ImplicitGemmTileTraitsINSA_25SM100_TMA_2SM_LOAD_IM2COLENSA_14ComposedLayoutINSA_7SwizzleILi3ELi4ELi3EEENSA_18smem_ptr_flag_bitsILi16EEENSU_INSB_IJNSC_ILi8EEESI_EEENSB_IJSI_SE_EEEEEEEvEENS13_INSA_18SM100_TMA_2SM_LOADENS15_IS17_S19_NSU_INSB_IJSI_S1A_EEENSB_IJSE_SI_EEEEEEEvEEEENS_8epilogue10collective18CollectiveEpilogueINS1N_23Sm100TmaWarpSpecializedILi4ELi2ELi16ELb1ELb0EEEJNSB_IJSI_SH_SJ_EEENSB_IJNSU_ISI_SE_EENSU_INSB_IJNSC_ILi16EEESD_EEES1I_EEEEESL_NSB_IJNSB_IJlllEEESE_SW_EEESL_S1Z_NS1N_6fusion15FusionCallbacksIS1R_NS20_17LinearCombinationISL_fSL_fLNS_15FloatRoundStyleE2EEES1S_S1X_JEEENSA_5SM1004TMEM4LOAD26SM100_TMEM_LOAD_32dp32b16xENSA_20SM90_TMA_LOAD_IM2COLENS15_INS16_ILi1ELi4ELi3EEES19_NSU_INSB_IJS1A_S1U_EEENSB_IJS1U_SE_EEEEEEENSA_39AutoVectorizingCopyWithAssumedAlignmentILi128EEENSA_21SM90_TMA_STORE_IM2COLES2F_S2H_S2H_EEEvvEEEEvNT_6ParamsE --------------------------
	.section	.nv.info._ZN7cutlass13device_kernelINS_4conv6kernel13ConvUniversalINS1_16ConvProblemShapeILNS1_8OperatorE1ELi2EEENS1_10collective14CollectiveConvINS1_47MainloopSm100TmaUmmaWarpSpecializedImplicitGemmILS5_1ELi13ELi2ELi1ELi2EN4cute5tupleIJNSA_1CILi2EEENSC_ILi1EEESE_EEEEENSB_IJNSC_ILi128EEESH_NSB_IJNSC_ILi64EEEEEEEEENS_6half_tESL_NSA_8TiledMMAINSA_8MMA_AtomIJNSA_26SM100_MMA_F16BF16_2x1SM_SSISL_SL_fLi128ELi128ELNSA_4UMMA5MajorE0ELSQ_1ELNSP_7ScaleInE0ELSR_0EEEEEENSA_6LayoutINSB_IJSE_SE_SE_EEENSB_IJNSC_ILi0EEESW_SW_EEEEENSB_IJNSA_10UnderscoreESZ_SZ_EEEEENS7_6detail27Sm100ImplicitGemmTileTraitsINSA_25SM100_TMA_2SM_LOAD_IM2COLENSA_14ComposedLayoutINSA_7SwizzleILi3ELi4ELi3EEENSA_18smem_ptr_flag_bitsILi16EEENSU_INSB_IJNSC_ILi8EEESI_EEENSB_IJSI_SE_EEEEEEEvEENS13_INSA_18SM100_TMA_2SM_LOADENS15_IS17_S19_NSU_INSB_IJSI_S1A_EEENSB_IJSE_SI_EEEEEEEvEEEENS_8epilogue10collective18CollectiveEpilogueINS1N_23Sm100TmaWarpSpecializedILi4ELi2ELi16ELb1ELb0EEEJNSB_IJSI_SH_SJ_EEENSB_IJNSU_ISI_SE_EENSU_INSB_IJNSC_ILi16EEESD_EEES1I_EEEEESL_NSB_IJNSB_IJlllEEESE_SW_EEESL_S1Z_NS1N_6fusion15FusionCallbacksIS1R_NS20_17LinearCombinationISL_fSL_fLNS_15FloatRoundStyleE2EEES1S_S1X_JEEENSA_5SM1004TMEM4LOAD26SM100_TMEM_LOAD_32dp32b16xENSA_20SM90_TMA_LOAD_IM2COLENS15_INS16_ILi1ELi4ELi3EEES19_NSU_INSB_IJS1A_S1U_EEENSB_IJS1U_SE_EEEEEEENSA_39AutoVectorizingCopyWithAssumedAlignmentILi128EEENSA_21SM90_TMA_STORE_IM2COLES2F_S2H_S2H_EEEvvEEEEvNT_6ParamsE,"",@"SHT_CUDA_INFO"
	.sectionflags	@""
	.align	4


	//----- nvinfo : EIATTR_CUDA_API_VERSION
	.align		4
        /*0000*/ 	.byte	0x04, 0x37
        /*0002*/ 	.short	(.L_31 - .L_30)
.L_30:
        /*0004*/ 	.word	0x00000082


	//----- nvinfo : EIATTR_KPARAM_INFO
	.align		4
.L_31:
        /*0008*/ 	.byte	0x04, 0x17
        /*000a*/ 	.short	(.L_33 - .L_32)
.L_32:
        /*000c*/ 	.word	0x00000000
        /*0010*/ 	.short	0x0000
        /*0012*/ 	.short	0x0000
        /*0014*/ 	.byte	0x00, 0xf0, 0x01, 0x20


	//----- nvinfo : EIATTR_AT_ENTRY_FRAGMENTS
	.align		4
.L_33:
        /*0018*/ 	.byte	0x04, 0x4f
        /*001a*/ 	.short	(.L_35 - .L_34)


	//   ....[0]....
.L_34:
        /*001c*/ 	.word	0x00000007


	//----- nvinfo : EIATTR_RESERVED_SMEM_USED
	.align		4
.L_35:
        /*0020*/ 	.byte	0x01, 0x41
	.zero		2


	//----- nvinfo : EIATTR_SPARSE_MMA_MASK
	.align		4
        /*0024*/ 	.byte	0x03, 0x50
        /*0026*/ 	.short	0x0000


	//----- nvinfo : EIATTR_TCGEN05_2CTA_USED
	.align		4
        /*0028*/ 	.byte	0x01, 0x52
	.zero		2


	//----- nvinfo : EIATTR_MAXREG_COUNT
	.align		4
        /*002c*/ 	.byte	0x03, 0x1b
        /*002e*/ 	.short	0x00ff


	//----- nvinfo : EIATTR_NUM_BARRIERS
	.align		4
        /*0030*/ 	.byte	0x02, 0x4c
        /*0032*/ 	.byte	0x07
	.zero		1


	//----- nvinfo : EIATTR_EXTERNS
	.align		4
        /*0034*/ 	.byte	0x04, 0x0f
        /*0036*/ 	.short	(.L_37 - .L_36)


	//   ....[0]....
	.align		4
.L_36:
        /*0038*/ 	.word	index@(__assertfail)


	//----- nvinfo : EIATTR_MERCURY_ISA_VERSION
	.align		4
.L_37:
        /*003c*/ 	.byte	0x03, 0x5f
        /*003e*/ 	.short	0x0101


	//----- nvinfo : EIATTR_INT_WARP_WIDE_INSTR_OFFSETS
	.align		4
        /*0040*/ 	.byte	0x04, 0x31
        /*0042*/ 	.short	(.L_39 - .L_38)


	//   ....[0]....
.L_38:
        /*0044*/ 	.word	0x00000da0


	//   ....[1]....
        /*0048*/ 	.word	0x00000e50


	//   ....[2]....
        /*004c*/ 	.word	0x00004850


	//   ....[3]....
        /*0050*/ 	.word	0x00004870


	//   ....[4]....
        /*0054*/ 	.word	0x000048a0


	//   ....[5]....
        /*0058*/ 	.word	0x00005560


	//   ....[6]....
        /*005c*/ 	.word	0x00005620


	//   ....[7]....
        /*0060*/ 	.word	0x000056b0


	//   ....[8]....
        /*0064*/ 	.word	0x00005720


	//   ....[9]....
        /*0068*/ 	.word	0x000057f0


	//   ....[10]....
        /*006c*/ 	.word	0x000058b0


	//   ....[11]....
        /*0070*/ 	.word	0x00005920


	//   ....[12]....
        /*0074*/ 	.word	0x00005a10


	//   ....[13]....
        /*0078*/ 	.word	0x00005ad0


	//   ....[14]....
        /*007c*/ 	.word	0x00005bc0


	//   ....[15]....
        /*0080*/ 	.word	0x00005ce0


	//   ....[16]....
        /*0084*/ 	.word	0x00005d20


	//----- nvinfo : EIATTR_COOP_GROUP_MASK_REGIDS
	.align		4
.L_39:
        /*0088*/ 	.byte	0x04, 0x29
        /*008a*/ 	.short	(.L_41 - .L_40)


	//   ....[0]....
.L_40:
        /*008c*/ 	.word	0xffffffff


	//   ....[1]....
        /*0090*/ 	.word	0xffffffff


	//   ....[2]....
        /*0094*/ 	.word	0xffffffff


	//   ....[3]....
        /*0098*/ 	.word	0xffffffff


	//   ....[4]....
        /*009c*/ 	.word	0xffffffff


	//   ....[5]....
        /*00a0*/ 	.word	0xffffffff


	//   ....[6]....
        /*00a4*/ 	.word	0xffffffff


	//   ....[7]....
        /*00a8*/ 	.word	0xffffffff


	//   ....[8]....
        /*00ac*/ 	.word	0xffffffff


	//   ....[9]....
        /*00b0*/ 	.word	0xffffffff


	//   ....[10]....
        /*00b4*/ 	.word	0xffffffff


	//   ....[11]....
        /*00b8*/ 	.word	0xffffffff


	//   ....[12]....
        /*00bc*/ 	.word	0xffffffff


	//----- nvinfo : EIATTR_COOP_GROUP_INSTR_OFFSETS
	.align		4
.L_41:
        /*00c0*/ 	.byte	0x04, 0x28
        /*00c2*/ 	.short	(.L_43 - .L_42)


	//   ....[0]....
.L_42:
        /*00c4*/ 	.word	0x000000d0


	//   ....[1]....
        /*00c8*/ 	.word	0x00000540


	//   ....[2]....
        /*00cc*/ 	.word	0x00000830


	//   ....[3]....
        /*00d0*/ 	.word	0x000009d0


	//   ....[4]....
        /*00d4*/ 	.word	0x00000ad0


	//   ....[5]....
        /*00d8*/ 	.word	0x00000c20


	//   ....[6]....
        /*00dc*/ 	.word	0x00000ec0


	//   ....[7]....
        /*00e0*/ 	.word	0x00002540


	//   ....[8]....
        /*00e4*/ 	.word	0x00003730


	//   ....[9]....
        /*00e8*/ 	.word	0x00003c00


	//   ....[10]....
        /*00ec*/ 	.word	0x00003c30


	//   ....[11]....
        /*00f0*/ 	.word	0x00004760


	//   ....[12]....
        /*00f4*/ 	.word	0x00004970


	//----- nvinfo : EIATTR_VRC_CTA_INIT_COUNT
	.align		4
.L_43:
        /*00f8*/ 	.byte	0x02, 0x4a
        /*00fa*/ 	.byte	0x80
	.zero		1


	//----- nvinfo : EIATTR_SYSCALL_OFFSETS
	.align		4
        /*00fc*/ 	.byte	0x04, 0x46
        /*00fe*/ 	.short	(.L_45 - .L_44)


	//   ....[0]....
.L_44:
        /*0100*/ 	.word	0x00006900


	//   ....[1]....
        /*0104*/ 	.word	0x000069f0


	//   ....[2]....
        /*0108*/ 	.word	0x000072e0


	//   ....[3]....
        /*010c*/ 	.word	0x00007c40


	//   ....[4]....
        /*0110*/ 	.word	0x00008510


	//   ....[5]....
        /*0114*/ 	.word	0x00008dd0


	//----- nvinfo : EIATTR_MBARRIER_INSTR_OFFSETS
	.align		4
.L_45:
        /*0118*/ 	.byte	0x04, 0x39
        /*011a*/ 	.short	(.L_47 - .L_46)


	//   ....[0]....
.L_46:
        /*011c*/ 	.word	0x00000670
        /*0120*/ 	.word	0x000000ff
        /*0124*/ 	.word	0x00000000
        /*0128*/ 	.short	0x0100
        /*012a*/ 	.byte	0x04
	.zero		1


	//   ....[1]....
        /*012c*/ 	.word	0x00000680
        /*0130*/ 	.word	0x000000ff
        /*0134*/ 	.word	0x00000068
        /*0138*/ 	.short	0x0100
        /*013a*/ 	.byte	0x04
	.zero		1


	//   ....[2]....
        /*013c*/ 	.word	0x00000690
        /*0140*/ 	.word	0x000000ff
        /*0144*/ 	.word	0x00000008
        /*0148*/ 	.short	0x0100
        /*014a*/ 	.byte	0x04
	.zero		1


	//   ....[3]....
        /*014c*/ 	.word	0x000006a0
        /*0150*/ 	.word	0x000000ff
        /*0154*/ 	.word	0x00000070
        /*0158*/ 	.short	0x0100
        /*015a*/ 	.byte	0x04
	.zero		1


	//   ....[4]....
        /*015c*/ 	.word	0x000006b0
        /*0160*/ 	.word	0x000000ff
        /*0164*/ 	.word	0x00000010
        /*0168*/ 	.short	0x0100
        /*016a*/ 	.byte	0x04
	.zero		1


	//   ....[5]....
        /*016c*/ 	.word	0x000006c0
        /*0170*/ 	.word	0x000000ff
        /*0174*/ 	.word	0x00000078
        /*0178*/ 	.short	0x0100
        /*017a*/ 	.byte	0x04
	.zero		1


	//   ....[6]....
        /*017c*/ 	.word	0x000006d0
        /*0180*/ 	.word	0x000000ff
        /*0184*/ 	.word	0x00000018
        /*0188*/ 	.short	0x0100
        /*018a*/ 	.byte	0x04
	.zero		1


	//   ....[7]....
        /*018c*/ 	.word	0x000006e0
        /*0190*/ 	.word	0x000000ff
        /*0194*/ 	.word	0x00000080
        /*0198*/ 	.short	0x0100
        /*019a*/ 	.byte	0x04
	.zero		1


	//   ....[8]....
        /*019c*/ 	.word	0x000006f0
        /*01a0*/ 	.word	0x000000ff
        /*01a4*/ 	.word	0x00000020
        /*01a8*/ 	.short	0x0100
        /*01aa*/ 	.byte	0x04
	.zero		1


	//   ....[9]....
        /*01ac*/ 	.word	0x00000700
        /*01b0*/ 	.word	0x000000ff
        /*01b4*/ 	.word	0x00000088
        /*01b8*/ 	.short	0x0100
        /*01ba*/ 	.byte	0x04
	.zero		1


	//   ....[10]....
        /*01bc*/ 	.word	0x00000710
        /*01c0*/ 	.word	0x000000ff
        /*01c4*/ 	.word	0x00000028
        /*01c8*/ 	.short	0x0100
        /*01ca*/ 	.byte	0x04
	.zero		1


	//   ....[11]....
        /*01cc*/ 	.word	0x00000720
        /*01d0*/ 	.word	0x000000ff
        /*01d4*/ 	.word	0x00000090
        /*01d8*/ 	.short	0x0100
        /*01da*/ 	.byte	0x04
	.zero		1


	//   ....[12]....
        /*01dc*/ 	.word	0x00000730
        /*01e0*/ 	.word	0x000000ff
        /*01e4*/ 	.word	0x00000030
        /*01e8*/ 	.short	0x0100
        /*01ea*/ 	.byte	0x04
	.zero		1


	//   ....[13]....
        /*01ec*/ 	.word	0x00000740
        /*01f0*/ 	.word	0x000000ff
        /*01f4*/ 	.word	0x00000098
        /*01f8*/ 	.short	0x0100
        /*01fa*/ 	.byte	0x04
	.zero		1


	//   ....[14]....
        /*01fc*/ 	.word	0x00000750
        /*0200*/ 	.word	0x000000ff
        /*0204*/ 	.word	0x00000038
        /*0208*/ 	.short	0x0100
        /*020a*/ 	.byte	0x04
	.zero		1


	//   ....[15]....
        /*020c*/ 	.word	0x00000760
        /*0210*/ 	.word	0x000000ff
        /*0214*/ 	.word	0x000000a0
        /*0218*/ 	.short	0x0100
        /*021a*/ 	.byte	0x04
	.zero		1


	//   ....[16]....
        /*021c*/ 	.word	0x00000770
        /*0220*/ 	.word	0x000000ff
        /*0224*/ 	.word	0x00000040
        /*0228*/ 	.short	0x0100
        /*022a*/ 	.byte	0x04
	.zero		1


	//   ....[17]....
        /*022c*/ 	.word	0x00000780
        /*0230*/ 	.word	0x000000ff
        /*0234*/ 	.word	0x000000a8
        /*0238*/ 	.short	0x0100
        /*023a*/ 	.byte	0x04
	.zero		1


	//   ....[18]....
        /*023c*/ 	.word	0x00000790
        /*0240*/ 	.word	0x000000ff
        /*0244*/ 	.word	0x00000048
        /*0248*/ 	.short	0x0100
        /*024a*/ 	.byte	0x04
	.zero		1


	//   ....[19]....
        /*024c*/ 	.word	0x000007a0
        /*0250*/ 	.word	0x000000ff
        /*0254*/ 	.word	0x000000b0
        /*0258*/ 	.short	0x0100
        /*025a*/ 	.byte	0x04
	.zero		1


	//   ....[20]....
        /*025c*/ 	.word	0x000007b0
        /*0260*/ 	.word	0x000000ff
        /*0264*/ 	.word	0x00000050
        /*0268*/ 	.short	0x0100
        /*026a*/ 	.byte	0x04
	.zero		1


	//   ....[21]....
        /*026c*/ 	.word	0x000007c0
        /*0270*/ 	.word	0x000000ff
        /*0274*/ 	.word	0x000000b8
        /*0278*/ 	.short	0x0100
        /*027a*/ 	.byte	0x04
	.zero		1


	//   ....[22]....
        /*027c*/ 	.word	0x000007d0
        /*0280*/ 	.word	0x000000ff
        /*0284*/ 	.word	0x00000058
        /*0288*/ 	.short	0x0100
        /*028a*/ 	.byte	0x04
	.zero		1


	//   ....[23]....
        /*028c*/ 	.word	0x000007e0
        /*0290*/ 	.word	0x000000ff
        /*0294*/ 	.word	0x000000c0
        /*0298*/ 	.short	0x0100
        /*029a*/ 	.byte	0x04
	.zero		1


	//   ....[24]....
        /*029c*/ 	.word	0x000007f0
        /*02a0*/ 	.word	0x000000ff
        /*02a4*/ 	.word	0x00000060
        /*02a8*/ 	.short	0x0100
        /*02aa*/ 	.byte	0x04
	.zero		1


	//   ....[25]....
        /*02ac*/ 	.word	0x00000800
        /*02b0*/ 	.word	0x000000ff
        /*02b4*/ 	.word	0x000000c8
        /*02b8*/ 	.short	0x0100
        /*02ba*/ 	.byte	0x04
	.zero		1


	//   ....[26]....
        /*02bc*/ 	.word	0x00000940
        /*02c0*/ 	.word	0x000000ff
        /*02c4*/ 	.word	0x000000d0
        /*02c8*/ 	.short	0x0100
        /*02ca*/ 	.byte	0x04
	.zero		1


	//   ....[27]....
        /*02cc*/ 	.word	0x00000950
        /*02d0*/ 	.word	0x000000ff
        /*02d4*/ 	.word	0x000000f0
        /*02d8*/ 	.short	0x0100
        /*02da*/ 	.byte	0x04
	.zero		1


	//   ....[28]....
        /*02dc*/ 	.word	0x00000960
        /*02e0*/ 	.word	0x000000ff
        /*02e4*/ 	.word	0x000000d8
        /*02e8*/ 	.short	0x0100
        /*02ea*/ 	.byte	0x04
	.zero		1


	//   ....[29]....
        /*02ec*/ 	.word	0x00000970
        /*02f0*/ 	.word	0x000000ff
        /*02f4*/ 	.word	0x000000f8
        /*02f8*/ 	.short	0x0100
        /*02fa*/ 	.byte	0x04
	.zero		1


	//   ....[30]....
        /*02fc*/ 	.word	0x00000980
        /*0300*/ 	.word	0x000000ff
        /*0304*/ 	.word	0x000000e0
        /*0308*/ 	.short	0x0100
        /*030a*/ 	.byte	0x04
	.zero		1


	//   ....[31]....
        /*030c*/ 	.word	0x00000990
        /*0310*/ 	.word	0x000000ff
        /*0314*/ 	.word	0x00000100
        /*0318*/ 	.short	0x0100
        /*031a*/ 	.byte	0x04
	.zero		1


	//   ....[32]....
        /*031c*/ 	.word	0x000009a0
        /*0320*/ 	.word	0x000000ff
        /*0324*/ 	.word	0x000000e8
        /*0328*/ 	.short	0x0100
        /*032a*/ 	.byte	0x04
	.zero		1


	//   ....[33]....
        /*032c*/ 	.word	0x000009b0
        /*0330*/ 	.word	0x000000ff
        /*0334*/ 	.word	0x00000108
        /*0338*/ 	.short	0x0100
        /*033a*/ 	.byte	0x04
	.zero		1


	//   ....[34]....
        /*033c*/ 	.word	0x00000aa0
        /*0340*/ 	.word	0x000000ff
        /*0344*/ 	.word	0x00000110
        /*0348*/ 	.short	0x0100
        /*034a*/ 	.byte	0x04
	.zero		1


	//   ....[35]....
        /*034c*/ 	.word	0x00000ab0
        /*0350*/ 	.word	0x000000ff
        /*0354*/ 	.word	0x00000118
        /*0358*/ 	.short	0x0100
        /*035a*/ 	.byte	0x04
	.zero		1


	//   ....[36]....
        /*035c*/ 	.word	0x00000bf0
        /*0360*/ 	.word	0x000000ff
        /*0364*/ 	.word	0x00000120
        /*0368*/ 	.short	0x0100
        /*036a*/ 	.byte	0x06
	.zero		1


	//   ....[37]....
        /*036c*/ 	.word	0x00000c00
        /*0370*/ 	.word	0x000000ff
        /*0374*/ 	.word	0x00000128
        /*0378*/ 	.short	0x0100
        /*037a*/ 	.byte	0x06
	.zero		1


	//   ....[38]....
        /*037c*/ 	.word	0x00000d40
        /*0380*/ 	.word	0x000000ff
        /*0384*/ 	.word	0x00000130
        /*0388*/ 	.short	0x0100
        /*038a*/ 	.byte	0x04
	.zero		1


	//   ....[39]....
        /*038c*/ 	.word	0x00000d50
        /*0390*/ 	.word	0x000000ff
        /*0394*/ 	.word	0x00000140
        /*0398*/ 	.short	0x0100
        /*039a*/ 	.byte	0x04
	.zero		1


	//   ....[40]....
        /*039c*/ 	.word	0x00000d60
        /*03a0*/ 	.word	0x000000ff
        /*03a4*/ 	.word	0x00000138
        /*03a8*/ 	.short	0x0100
        /*03aa*/ 	.byte	0x04
	.zero		1


	//   ....[41]....
        /*03ac*/ 	.word	0x00000d70
        /*03b0*/ 	.word	0x000000ff
        /*03b4*/ 	.word	0x00000148
        /*03b8*/ 	.short	0x0100
        /*03ba*/ 	.byte	0x04
	.zero		1


	//   ....[42]....
        /*03bc*/ 	.word	0x00000e70
        /*03c0*/ 	.word	0x000000ff
        /*03c4*/ 	.word	0x00000150
        /*03c8*/ 	.short	0x0100
        /*03ca*/ 	.byte	0x06
	.zero		1


	//   ....[43]....
        /*03cc*/ 	.word	0x000019a0
        /*03d0*/ 	.word	0x000000ff
        /*03d4*/ 	.word	0x00000068
        /*03d8*/ 	.short	0x010a
        /*03da*/ 	.byte	0x04
	.zero		1


	//   ....[44]....
        /*03dc*/ 	.word	0x00001c10
        /*03e0*/ 	.word	0x000000ff
        /*03e4*/ 	.word	0x00000068
        /*03e8*/ 	.short	0x010a
        /*03ea*/ 	.byte	0x11
	.zero		1


	//   ....[45]....
        /*03ec*/ 	.word	0x00001dc0
        /*03f0*/ 	.word	0x000000ff
        /*03f4*/ 	.word	0x00000068
        /*03f8*/ 	.short	0x010a
        /*03fa*/ 	.byte	0x07
	.zero		1


	//   ....[46]....
        /*03fc*/ 	.word	0x00001f80
        /*0400*/ 	.word	0x000000ff
        /*0404*/ 	.word	0x00000118
        /*0408*/ 	.short	0x0101
        /*040a*/ 	.byte	0x1f
	.zero		1


	//   ....[47]....
        /*040c*/ 	.word	0x00001fb0
        /*0410*/ 	.word	0x000000ff
        /*0414*/ 	.word	0x00000068
        /*0418*/ 	.short	0x010a
        /*041a*/ 	.byte	0x04
	.zero		1


	//   ....[48]....
        /*041c*/ 	.word	0x000021d0
        /*0420*/ 	.word	0x000000ff
        /*0424*/ 	.word	0x00000068
        /*0428*/ 	.short	0x010a
        /*042a*/ 	.byte	0x11
	.zero		1


	//   ....[49]....
        /*042c*/ 	.word	0x00002380
        /*0430*/ 	.word	0x000000ff
        /*0434*/ 	.word	0x00000068
        /*0438*/ 	.short	0x010a
        /*043a*/ 	.byte	0x07
	.zero		1


	//   ....[50]....
        /*043c*/ 	.word	0x00002550
        /*0440*/ 	.word	0x000000ff
        /*0444*/ 	.word	0x00000120
        /*0448*/ 	.short	0x010a
        /*044a*/ 	.byte	0x1f
	.zero		1


	//   ....[51]....
        /*044c*/ 	.word	0x00002610
        /*0450*/ 	.word	0x000000ff
        /*0454*/ 	.word	0x00000000
        /*0458*/ 	.short	0x0101
        /*045a*/ 	.byte	0x04
	.zero		1


	//   ....[52]....
        /*045c*/ 	.word	0x00002c10
        /*0460*/ 	.word	0x000000ff
        /*0464*/ 	.word	0x00000000
        /*0468*/ 	.short	0x010a
        /*046a*/ 	.byte	0x04
	.zero		1


	//   ....[53]....
        /*046c*/ 	.word	0x00002cb0
        /*0470*/ 	.word	0x000000ff
        /*0474*/ 	.word	0x00000000
        /*0478*/ 	.short	0x010a
        /*047a*/ 	.byte	0x05
	.zero		1


	//   ....[54]....
        /*047c*/ 	.word	0x00002d50
        /*0480*/ 	.word	0x000000ff
        /*0484*/ 	.word	0x00000000
        /*0488*/ 	.short	0x010a
        /*048a*/ 	.byte	0x05
	.zero		1


	//   ....[55]....
        /*048c*/ 	.word	0x00002df0
        /*0490*/ 	.word	0x000000ff
        /*0494*/ 	.word	0x00000000
        /*0498*/ 	.short	0x010a
        /*049a*/ 	.byte	0x05
	.zero		1


	//   ....[56]....
        /*049c*/ 	.word	0x00002e90
        /*04a0*/ 	.word	0x000000ff
        /*04a4*/ 	.word	0x00000000
        /*04a8*/ 	.short	0x010a
        /*04aa*/ 	.byte	0x05
	.zero		1


	//   ....[57]....
        /*04ac*/ 	.word	0x00002f30
        /*04b0*/ 	.word	0x000000ff
        /*04b4*/ 	.word	0x00000000
        /*04b8*/ 	.short	0x010a
        /*04ba*/ 	.byte	0x05
	.zero		1


	//   ....[58]....
        /*04bc*/ 	.word	0x00002fd0
        /*04c0*/ 	.word	0x000000ff
        /*04c4*/ 	.word	0x00000000
        /*04c8*/ 	.short	0x010a
        /*04ca*/ 	.byte	0x05
	.zero		1


	//   ....[59]....
        /*04cc*/ 	.word	0x00003070
        /*04d0*/ 	.word	0x000000ff
        /*04d4*/ 	.word	0x00000000
        /*04d8*/ 	.short	0x010a
        /*04da*/ 	.byte	0x05
	.zero		1


	//   ....[60]....
        /*04dc*/ 	.word	0x00003110
        /*04e0*/ 	.word	0x000000ff
        /*04e4*/ 	.word	0x00000000
        /*04e8*/ 	.short	0x010a
        /*04ea*/ 	.byte	0x05
	.zero		1


	//   ....[61]....
        /*04ec*/ 	.word	0x000031b0
        /*04f0*/ 	.word	0x000000ff
        /*04f4*/ 	.word	0x00000000
        /*04f8*/ 	.short	0x010a
        /*04fa*/ 	.byte	0x05
	.zero		1


	//   ....[62]....
        /*04fc*/ 	.word	0x00003250
        /*0500*/ 	.word	0x000000ff
        /*0504*/ 	.word	0x00000000
        /*0508*/ 	.short	0x010a
        /*050a*/ 	.byte	0x05
	.zero		1


	//   ....[63]....
        /*050c*/ 	.word	0x000032f0
        /*0510*/ 	.word	0x000000ff
        /*0514*/ 	.word	0x00000000
        /*0518*/ 	.short	0x010a
        /*051a*/ 	.byte	0x05
	.zero		1


	//   ....[64]....
        /*051c*/ 	.word	0x000033a0
        /*0520*/ 	.word	0x00000000
        /*0524*/ 	.word	0x00000000
        /*0528*/ 	.short	0x010a
        /*052a*/ 	.byte	0xff
	.zero		1


	//   ....[65]....
        /*052c*/ 	.word	0x000034f0
        /*0530*/ 	.word	0x000000ff
        /*0534*/ 	.word	0x00000128
        /*0538*/ 	.short	0x010a
        /*053a*/ 	.byte	0x04
	.zero		1


	//   ....[66]....
        /*053c*/ 	.word	0x00003590
        /*0540*/ 	.word	0x000000ff
        /*0544*/ 	.word	0x00000120
        /*0548*/ 	.short	0x010a
        /*054a*/ 	.byte	0x04
	.zero		1


	//   ....[67]....
        /*054c*/ 	.word	0x00003630
        /*0550*/ 	.word	0x000000ff
        /*0554*/ 	.word	0x00000000
        /*0558*/ 	.short	0x0101
        /*055a*/ 	.byte	0x05
	.zero		1


	//   ....[68]....
        /*055c*/ 	.word	0x00003670
        /*0560*/ 	.word	0x000000ff
        /*0564*/ 	.word	0x00000128
        /*0568*/ 	.short	0x0106
        /*056a*/ 	.byte	0x04
	.zero		1


	//   ....[69]....
        /*056c*/ 	.word	0x000036b0
        /*0570*/ 	.word	0x00000000
        /*0574*/ 	.word	0x00000128
        /*0578*/ 	.short	0x010a
        /*057a*/ 	.byte	0xff
	.zero		1


	//   ....[70]....
        /*057c*/ 	.word	0x00003900
        /*0580*/ 	.word	0x000000ff
        /*0584*/ 	.word	0x00000008
        /*0588*/ 	.short	0x010a
        /*058a*/ 	.byte	0x05
	.zero		1


	//   ....[71]....
        /*058c*/ 	.word	0x00003920
        /*0590*/ 	.word	0x000000ff
        /*0594*/ 	.word	0x00000008
        /*0598*/ 	.short	0x010a
        /*059a*/ 	.byte	0x05
	.zero		1


	//   ....[72]....
        /*059c*/ 	.word	0x00003ab0
        /*05a0*/ 	.word	0x000000ff
        /*05a4*/ 	.word	0x00000008
        /*05a8*/ 	.short	0x010a
        /*05aa*/ 	.byte	0x05
	.zero		1


	//   ....[73]....
        /*05ac*/ 	.word	0x00003ad0
        /*05b0*/ 	.word	0x000000ff
        /*05b4*/ 	.word	0x00000008
        /*05b8*/ 	.short	0x010a
        /*05ba*/ 	.byte	0x05
	.zero		1


	//   ....[74]....
        /*05bc*/ 	.word	0x00003b90
        /*05c0*/ 	.word	0x000000ff
        /*05c4*/ 	.word	0x00000000
        /*05c8*/ 	.short	0x0101
        /*05ca*/ 	.byte	0x04
	.zero		1


	//   ....[75]....
        /*05cc*/ 	.word	0x00003f10
        /*05d0*/ 	.word	0x000000ff
        /*05d4*/ 	.word	0x00000120
        /*05d8*/ 	.short	0x010a
        /*05da*/ 	.byte	0x14
	.zero		1


	//   ....[76]....
        /*05dc*/ 	.word	0x00003fb0
        /*05e0*/ 	.word	0x000000ff
        /*05e4*/ 	.word	0x00000000
        /*05e8*/ 	.short	0x0101
        /*05ea*/ 	.byte	0x22
	.zero		1


	//   ....[77]....
        /*05ec*/ 	.word	0x00003ff0
        /*05f0*/ 	.word	0x000000ff
        /*05f4*/ 	.word	0x00000140
        /*05f8*/ 	.short	0x010a
        /*05fa*/ 	.byte	0x19
	.zero		1


	//   ....[78]....
        /*05fc*/ 	.word	0x00004090
        /*0600*/ 	.word	0x000000ff
        /*0604*/ 	.word	0x00000000
        /*0608*/ 	.short	0x010a
        /*060a*/ 	.byte	0x04
	.zero		1


	//   ....[79]....
        /*060c*/ 	.word	0x000040e0
        /*0610*/ 	.word	0x000000ff
        /*0614*/ 	.word	0x00000000
        /*0618*/ 	.short	0x010a
        /*061a*/ 	.byte	0x12
	.zero		1


	//   ....[80]....
        /*061c*/ 	.word	0x00004230
        /*0620*/ 	.word	0x000000ff
        /*0624*/ 	.word	0x00000000
        /*0628*/ 	.short	0x010a
        /*062a*/ 	.byte	0x05
	.zero		1


	//   ....[81]....
        /*062c*/ 	.word	0x00004560
        /*0630*/ 	.word	0x000000ff
        /*0634*/ 	.word	0x00000000
        /*0638*/ 	.short	0x010a
        /*063a*/ 	.byte	0x04
	.zero		1


	//   ....[82]....
        /*063c*/ 	.word	0x00004600
        /*0640*/ 	.word	0x00000000
        /*0644*/ 	.word	0x00000000
        /*0648*/ 	.short	0x010a
        /*064a*/ 	.byte	0xff
	.zero		1


	//   ....[83]....
        /*064c*/ 	.word	0x00004640
        /*0650*/ 	.word	0x00000000
        /*0654*/ 	.word	0x00000000
        /*0658*/ 	.short	0x010a
        /*065a*/ 	.byte	0xff
	.zero		1


	//   ....[84]....
        /*065c*/ 	.word	0x000046b0
        /*0660*/ 	.word	0x000000ff
        /*0664*/ 	.word	0x00000000
        /*0668*/ 	.short	0x0101
        /*066a*/ 	.byte	0x04
	.zero		1


	//   ....[85]....
        /*066c*/ 	.word	0x000046f0
        /*0670*/ 	.word	0x000000ff
        /*0674*/ 	.word	0x00000150
        /*0678*/ 	.short	0x010a
        /*067a*/ 	.byte	0x14
	.zero		1


	//   ....[86]....
        /*067c*/ 	.word	0x00004750
        /*0680*/ 	.word	0x000000ff
        /*0684*/ 	.word	0x00000000
        /*0688*/ 	.short	0x0101
        /*068a*/ 	.byte	0x04
	.zero		1


	//   ....[87]....
        /*068c*/ 	.word	0x00004ca0
        /*0690*/ 	.word	0x000000ff
        /*0694*/ 	.word	0x00000120
        /*0698*/ 	.short	0x010a
        /*069a*/ 	.byte	0x1f
	.zero		1


	//   ....[88]....
        /*069c*/ 	.word	0x00004d40
        /*06a0*/ 	.word	0x000000ff
        /*06a4*/ 	.word	0x00000000
        /*06a8*/ 	.short	0x0101
        /*06aa*/ 	.byte	0x3c
	.zero		1


	//   ....[89]....
        /*06ac*/ 	.word	0x00005290
        /*06b0*/ 	.word	0x000000ff
        /*06b4*/ 	.word	0x00000118
        /*06b8*/ 	.short	0x010a
        /*06ba*/ 	.byte	0x1f
	.zero		1


	//   ....[90]....
        /*06bc*/ 	.word	0x00005430
        /*06c0*/ 	.word	0x000000ff
        /*06c4*/ 	.word	0x000000f0
        /*06c8*/ 	.short	0x010a
        /*06ca*/ 	.byte	0x1f
	.zero		1


	//   ....[91]....
        /*06cc*/ 	.word	0x000056d0
        /*06d0*/ 	.word	0x000000ff
        /*06d4*/ 	.word	0x000000d0
        /*06d8*/ 	.short	0x010b
        /*06da*/ 	.byte	0x1f
	.zero		1


	//   ....[92]....
        /*06dc*/ 	.word	0x000056e0
        /*06e0*/ 	.word	0x000000ff
        /*06e4*/ 	.word	0x00000000
        /*06e8*/ 	.short	0x0101
        /*06ea*/ 	.byte	0x40
	.zero		1


	//   ....[93]....
        /*06ec*/ 	.word	0x000056f0
        /*06f0*/ 	.word	0x000000ff
        /*06f4*/ 	.word	0x000000f8
        /*06f8*/ 	.short	0x010a
        /*06fa*/ 	.byte	0x1f
	.zero		1


	//   ....[94]....
        /*06fc*/ 	.word	0x000058d0
        /*0700*/ 	.word	0x000000ff
        /*0704*/ 	.word	0x000000d8
        /*0708*/ 	.short	0x010b
        /*070a*/ 	.byte	0x1f
	.zero		1


	//   ....[95]....
        /*070c*/ 	.word	0x000058e0
        /*0710*/ 	.word	0x000000ff
        /*0714*/ 	.word	0x00000000
        /*0718*/ 	.short	0x0101
        /*071a*/ 	.byte	0x3f
	.zero		1


	//   ....[96]....
        /*071c*/ 	.word	0x000058f0
        /*0720*/ 	.word	0x000000ff
        /*0724*/ 	.word	0x00000100
        /*0728*/ 	.short	0x010a
        /*072a*/ 	.byte	0x1f
	.zero		1


	//   ....[97]....
        /*072c*/ 	.word	0x00005af0
        /*0730*/ 	.word	0x000000ff
        /*0734*/ 	.word	0x000000e0
        /*0738*/ 	.short	0x010b
        /*073a*/ 	.byte	0x1f
	.zero		1


	//   ....[98]....
        /*073c*/ 	.word	0x00005b00
        /*0740*/ 	.word	0x000000ff
        /*0744*/ 	.word	0x00000000
        /*0748*/ 	.short	0x0101
        /*074a*/ 	.byte	0x3e
	.zero		1


	//   ....[99]....
        /*074c*/ 	.word	0x00005b10
        /*0750*/ 	.word	0x000000ff
        /*0754*/ 	.word	0x00000108
        /*0758*/ 	.short	0x010a
        /*075a*/ 	.byte	0x1f
	.zero		1


	//   ....[100]....
        /*075c*/ 	.word	0x00005d40
        /*0760*/ 	.word	0x000000ff
        /*0764*/ 	.word	0x000000e8
        /*0768*/ 	.short	0x010b
        /*076a*/ 	.byte	0x1f
	.zero		1


	//   ....[101]....
        /*076c*/ 	.word	0x00005d50
        /*0770*/ 	.word	0x000000ff
        /*0774*/ 	.word	0x00000000
        /*0778*/ 	.short	0x0101
        /*077a*/ 	.byte	0x3d
	.zero		1


	//   ....[102]....
        /*077c*/ 	.word	0x00005d90
        /*0780*/ 	.word	0x000000ff
        /*0784*/ 	.word	0x000000f0
        /*0788*/ 	.short	0x010a
        /*078a*/ 	.byte	0x1f
	.zero		1


	//   ....[103]....
        /*078c*/ 	.word	0x00005db0
        /*0790*/ 	.word	0x000000ff
        /*0794*/ 	.word	0x000000f8
        /*0798*/ 	.short	0x010a
        /*079a*/ 	.byte	0x1f
	.zero		1


	//   ....[104]....
        /*079c*/ 	.word	0x00005dd0
        /*07a0*/ 	.word	0x000000ff
        /*07a4*/ 	.word	0x00000100
        /*07a8*/ 	.short	0x010a
        /*07aa*/ 	.byte	0x1f
	.zero		1


	//   ....[105]....
        /*07ac*/ 	.word	0x00005e10
        /*07b0*/ 	.word	0x00000000
        /*07b4*/ 	.word	0x00000108
        /*07b8*/ 	.short	0x010a
        /*07ba*/ 	.byte	0xff
	.zero		1


	//   ....[106]....
        /*07bc*/ 	.word	0x000061a0
        /*07c0*/ 	.word	0x000000ff
        /*07c4*/ 	.word	0x00000120
        /*07c8*/ 	.short	0x010a
        /*07ca*/ 	.byte	0x2c
	.zero		1


	//   ....[107]....
        /*07cc*/ 	.word	0x00006270
        /*07d0*/ 	.word	0x000000ff
        /*07d4*/ 	.word	0x00000000
        /*07d8*/ 	.short	0x0101
        /*07da*/ 	.byte	0x04
	.zero		1


	//   ....[108]....
        /*07dc*/ 	.word	0x00006e90
        /*07e0*/ 	.word	0x000000ff
        /*07e4*/ 	.word	0x000000d0
        /*07e8*/ 	.short	0x010a
        /*07ea*/ 	.byte	0x2c
	.zero		1


	//   ....[109]....
        /*07ec*/ 	.word	0x00006f80
        /*07f0*/ 	.word	0x0000003f
        /*07f4*/ 	.word	0x00000130
        /*07f8*/ 	.short	0x010a
        /*07fa*/ 	.byte	0xff
	.zero		1


	//   ....[110]....
        /*07fc*/ 	.word	0x000070f0
        /*0800*/ 	.word	0x000000ff
        /*0804*/ 	.word	0x000000d0
        /*0808*/ 	.short	0x010a
        /*080a*/ 	.byte	0x2c
	.zero		1


	//   ....[111]....
        /*080c*/ 	.word	0x000071c0
        /*0810*/ 	.word	0x0000003f
        /*0814*/ 	.word	0x00000130
        /*0818*/ 	.short	0x010a
        /*081a*/ 	.byte	0xff
	.zero		1


	//   ....[112]....
        /*081c*/ 	.word	0x000079b0
        /*0820*/ 	.word	0x00000000
        /*0824*/ 	.word	0x00000000
        /*0828*/ 	.short	0x0101
        /*082a*/ 	.byte	0xff
	.zero		1


	//   ....[113]....
        /*082c*/ 	.word	0x000079c0
        /*0830*/ 	.word	0x00000004
        /*0834*/ 	.word	0x000000d0
        /*0838*/ 	.short	0x010a
        /*083a*/ 	.byte	0xff
	.zero		1


	//   ....[114]....
        /*083c*/ 	.word	0x00007a80
        /*0840*/ 	.word	0x00000004
        /*0844*/ 	.word	0x000000d0
        /*0848*/ 	.short	0x010a
        /*084a*/ 	.byte	0xff
	.zero		1


	//   ....[115]....
        /*084c*/ 	.word	0x00008280
        /*0850*/ 	.word	0x00000000
        /*0854*/ 	.word	0x00000000
        /*0858*/ 	.short	0x0101
        /*085a*/ 	.byte	0xff
	.zero		1


	//   ....[116]....
        /*085c*/ 	.word	0x000082a0
        /*0860*/ 	.word	0x00000002
        /*0864*/ 	.word	0x000000d0
        /*0868*/ 	.short	0x010a
        /*086a*/ 	.byte	0xff
	.zero		1


	//   ....[117]....
        /*086c*/ 	.word	0x00008350
        /*0870*/ 	.word	0x00000002
        /*0874*/ 	.word	0x000000d0
        /*0878*/ 	.short	0x010a
        /*087a*/ 	.byte	0xff
	.zero		1


	//   ....[118]....
        /*087c*/ 	.word	0x00008b40
        /*0880*/ 	.word	0x00000000
        /*0884*/ 	.word	0x00000000
        /*0888*/ 	.short	0x0101
        /*088a*/ 	.byte	0xff
	.zero		1


	//   ....[119]....
        /*088c*/ 	.word	0x00008b60
        /*0890*/ 	.word	0x00000003
        /*0894*/ 	.word	0x000000d0
        /*0898*/ 	.short	0x010a
        /*089a*/ 	.byte	0xff
	.zero		1


	//   ....[120]....
        /*089c*/ 	.word	0x00008c10
        /*08a0*/ 	.word	0x00000003
        /*08a4*/ 	.word	0x000000d0
        /*08a8*/ 	.short	0x010a
        /*08aa*/ 	.byte	0xff
	.zero		1


	//   ....[121]....
        /*08ac*/ 	.word	0x00008ec0
        /*08b0*/ 	.word	0x0000003f
        /*08b4*/ 	.word	0x00000000
        /*08b8*/ 	.short	0x0101
        /*08ba*/ 	.byte	0xff
	.zero		1


	//   ....[122]....
        /*08bc*/ 	.word	0x00009450
        /*08c0*/ 	.word	0x00000000
        /*08c4*/ 	.word	0x00000000
        /*08c8*/ 	.short	0x0101
        /*08ca*/ 	.byte	0xff
	.zero		1


	//   ....[123]....
        /*08cc*/ 	.word	0x000096d0
        /*08d0*/ 	.word	0x000000ff
        /*08d4*/ 	.word	0x00000000
        /*08d8*/ 	.short	0x0101
        /*08da*/ 	.byte	0x04
	.zero		1


	//   ....[124]....
        /*08dc*/ 	.word	0x00009700
        /*08e0*/ 	.word	0x00000000
        /*08e4*/ 	.word	0x00000068
        /*08e8*/ 	.short	0x010a
        /*08ea*/ 	.byte	0xff
	.zero		1


	//   ....[125]....
        /*08ec*/ 	.word	0x00009760
        /*08f0*/ 	.word	0x00000000
        /*08f4*/ 	.word	0x00000068
        /*08f8*/ 	.short	0x010a
        /*08fa*/ 	.byte	0xff
	.zero		1


	//   ....[126]....
        /*08fc*/ 	.word	0x000097c0
        /*0900*/ 	.word	0x00000000
        /*0904*/ 	.word	0x00000120
        /*0908*/ 	.short	0x010a
        /*090a*/ 	.byte	0xff
	.zero		1


	//   ....[127]....
        /*090c*/ 	.word	0x00009820
        /*0910*/ 	.word	0x00000000
        /*0914*/ 	.word	0x00000000
        /*0918*/ 	.short	0x010a
        /*091a*/ 	.byte	0xff
	.zero		1


	//   ....[128]....
        /*091c*/ 	.word	0x00009880
        /*0920*/ 	.word	0x00000000
        /*0924*/ 	.word	0x00000000
        /*0928*/ 	.short	0x010a
        /*092a*/ 	.byte	0xff
	.zero		1


	//   ....[129]....
        /*092c*/ 	.word	0x000098e0
        /*0930*/ 	.word	0x00000000
        /*0934*/ 	.word	0x00000000
        /*0938*/ 	.short	0x010a
        /*093a*/ 	.byte	0xff
	.zero		1


	//   ....[130]....
        /*093c*/ 	.word	0x00009940
        /*0940*/ 	.word	0x00000000
        /*0944*/ 	.word	0x00000000
        /*0948*/ 	.short	0x010a
        /*094a*/ 	.byte	0xff
	.zero		1


	//   ....[131]....
        /*094c*/ 	.word	0x000099a0
        /*0950*/ 	.word	0x00000000
        /*0954*/ 	.word	0x00000000
        /*0958*/ 	.short	0x010a
        /*095a*/ 	.byte	0xff
	.zero		1


	//   ....[132]....
        /*095c*/ 	.word	0x00009a00
        /*0960*/ 	.word	0x00000000
        /*0964*/ 	.word	0x00000000
        /*0968*/ 	.short	0x010a
        /*096a*/ 	.byte	0xff
	.zero		1


	//   ....[133]....
        /*096c*/ 	.word	0x00009a60
        /*0970*/ 	.word	0x00000000
        /*0974*/ 	.word	0x00000000
        /*0978*/ 	.short	0x010a
        /*097a*/ 	.byte	0xff
	.zero		1


	//   ....[134]....
        /*097c*/ 	.word	0x00009ac0
        /*0980*/ 	.word	0x00000000
        /*0984*/ 	.word	0x00000000
        /*0988*/ 	.short	0x010a
        /*098a*/ 	.byte	0xff
	.zero		1


	//   ....[135]....
        /*098c*/ 	.word	0x00009b20
        /*0990*/ 	.word	0x00000000
        /*0994*/ 	.word	0x00000000
        /*0998*/ 	.short	0x010a
        /*099a*/ 	.byte	0xff
	.zero		1


	//   ....[136]....
        /*099c*/ 	.word	0x00009b80
        /*09a0*/ 	.word	0x00000000
        /*09a4*/ 	.word	0x00000000
        /*09a8*/ 	.short	0x010a
        /*09aa*/ 	.byte	0xff
	.zero		1


	//   ....[137]....
        /*09ac*/ 	.word	0x00009be0
        /*09b0*/ 	.word	0x00000000
        /*09b4*/ 	.word	0x00000000
        /*09b8*/ 	.short	0x010a
        /*09ba*/ 	.byte	0xff
	.zero		1


	//   ....[138]....
        /*09bc*/ 	.word	0x00009c40
        /*09c0*/ 	.word	0x00000000
        /*09c4*/ 	.word	0x00000000
        /*09c8*/ 	.short	0x010a
        /*09ca*/ 	.byte	0xff
	.zero		1


	//   ....[139]....
        /*09cc*/ 	.word	0x00009ca0
        /*09d0*/ 	.word	0x00000004
        /*09d4*/ 	.word	0x00000128
        /*09d8*/ 	.short	0x010a
        /*09da*/ 	.byte	0xff
	.zero		1


	//   ....[140]....
        /*09dc*/ 	.word	0x00009d00
        /*09e0*/ 	.word	0x00000004
        /*09e4*/ 	.word	0x00000120
        /*09e8*/ 	.short	0x010a
        /*09ea*/ 	.byte	0xff
	.zero		1


	//   ....[141]....
        /*09ec*/ 	.word	0x00009d60
        /*09f0*/ 	.word	0x00000005
        /*09f4*/ 	.word	0x00000008
        /*09f8*/ 	.short	0x010a
        /*09fa*/ 	.byte	0xff
	.zero		1


	//   ....[142]....
        /*09fc*/ 	.word	0x00009e40
        /*0a00*/ 	.word	0x00000003
        /*0a04*/ 	.word	0x00000008
        /*0a08*/ 	.short	0x010a
        /*0a0a*/ 	.byte	0xff
	.zero		1


	//   ....[143]....
        /*0a0c*/ 	.word	0x00009ea0
        /*0a10*/ 	.word	0x00000004
        /*0a14*/ 	.word	0x00000120
        /*0a18*/ 	.short	0x010a
        /*0a1a*/ 	.byte	0xff
	.zero		1


	//   ....[144]....
        /*0a1c*/ 	.word	0x00009f00
        /*0a20*/ 	.word	0x00000004
        /*0a24*/ 	.word	0x00000140
        /*0a28*/ 	.short	0x010a
        /*0a2a*/ 	.byte	0xff
	.zero		1


	//   ....[145]....
        /*0a2c*/ 	.word	0x00009f60
        /*0a30*/ 	.word	0x00000004
        /*0a34*/ 	.word	0x00000000
        /*0a38*/ 	.short	0x010a
        /*0a3a*/ 	.byte	0xff
	.zero		1


	//   ....[146]....
        /*0a3c*/ 	.word	0x00009fc0
        /*0a40*/ 	.word	0x00000000
        /*0a44*/ 	.word	0x00000000
        /*0a48*/ 	.short	0x010a
        /*0a4a*/ 	.byte	0xff
	.zero		1


	//   ....[147]....
        /*0a4c*/ 	.word	0x0000a020
        /*0a50*/ 	.word	0x00000000
        /*0a54*/ 	.word	0x00000150
        /*0a58*/ 	.short	0x010a
        /*0a5a*/ 	.byte	0xff
	.zero		1


	//   ....[148]....
        /*0a5c*/ 	.word	0x0000a080
        /*0a60*/ 	.word	0x00000002
        /*0a64*/ 	.word	0x00000120
        /*0a68*/ 	.short	0x010a
        /*0a6a*/ 	.byte	0xff
	.zero		1


	//   ....[149]....
        /*0a6c*/ 	.word	0x0000a0e0
        /*0a70*/ 	.word	0x00000002
        /*0a74*/ 	.word	0x00000118
        /*0a78*/ 	.short	0x010a
        /*0a7a*/ 	.byte	0xff
	.zero		1


	//   ....[150]....
        /*0a7c*/ 	.word	0x0000a140
        /*0a80*/ 	.word	0x00000002
        /*0a84*/ 	.word	0x000000f0
        /*0a88*/ 	.short	0x010a
        /*0a8a*/ 	.byte	0xff
	.zero		1


	//   ....[151]....
        /*0a8c*/ 	.word	0x0000a1a0
        /*0a90*/ 	.word	0x00000002
        /*0a94*/ 	.word	0x000000f8
        /*0a98*/ 	.short	0x010a
        /*0a9a*/ 	.byte	0xff
	.zero		1


	//   ....[152]....
        /*0a9c*/ 	.word	0x0000a200
        /*0aa0*/ 	.word	0x00000002
        /*0aa4*/ 	.word	0x00000100
        /*0aa8*/ 	.short	0x010a
        /*0aaa*/ 	.byte	0xff
	.zero		1


	//   ....[153]....
        /*0aac*/ 	.word	0x0000a260
        /*0ab0*/ 	.word	0x00000002
        /*0ab4*/ 	.word	0x00000108
        /*0ab8*/ 	.short	0x010a
        /*0aba*/ 	.byte	0xff
	.zero		1


	//   ....[154]....
        /*0abc*/ 	.word	0x0000a2c0
        /*0ac0*/ 	.word	0x00000000
        /*0ac4*/ 	.word	0x000000f0
        /*0ac8*/ 	.short	0x010a
        /*0aca*/ 	.byte	0xff
	.zero		1


	//   ....[155]....
        /*0acc*/ 	.word	0x0000a320
        /*0ad0*/ 	.word	0x00000000
        /*0ad4*/ 	.word	0x000000f8
        /*0ad8*/ 	.short	0x010a
        /*0ada*/ 	.byte	0xff
	.zero		1


	//   ....[156]....
        /*0adc*/ 	.word	0x0000a380
        /*0ae0*/ 	.word	0x00000000
        /*0ae4*/ 	.word	0x00000100
        /*0ae8*/ 	.short	0x010a
        /*0aea*/ 	.byte	0xff
	.zero		1


	//   ....[157]....
        /*0aec*/ 	.word	0x0000a3e0
        /*0af0*/ 	.word	0x00000000
        /*0af4*/ 	.word	0x00000120
        /*0af8*/ 	.short	0x010a
        /*0afa*/ 	.byte	0xff
	.zero		1


	//   ....[158]....
        /*0afc*/ 	.word	0x0000a440
        /*0b00*/ 	.word	0x00000002
        /*0b04*/ 	.word	0x000000d0
        /*0b08*/ 	.short	0x010a
        /*0b0a*/ 	.byte	0xff
	.zero		1


	//   ....[159]....
        /*0b0c*/ 	.word	0x0000a490
        /*0b10*/ 	.word	0x0000003f
        /*0b14*/ 	.word	0x00000130
        /*0b18*/ 	.short	0x010a
        /*0b1a*/ 	.byte	0xff
	.zero		1


	//   ....[160]....
        /*0b1c*/ 	.word	0x0000a4e0
        /*0b20*/ 	.word	0x00000004
        /*0b24*/ 	.word	0x000000d0
        /*0b28*/ 	.short	0x010a
        /*0b2a*/ 	.byte	0xff
	.zero		1


	//   ....[161]....
        /*0b2c*/ 	.word	0x0000a530
        /*0b30*/ 	.word	0x00000002
        /*0b34*/ 	.word	0x000000d0
        /*0b38*/ 	.short	0x010a
        /*0b3a*/ 	.byte	0xff
	.zero		1


	//   ....[162]....
        /*0b3c*/ 	.word	0x0000a580
        /*0b40*/ 	.word	0x00000003
        /*0b44*/ 	.word	0x000000d0
        /*0b48*/ 	.short	0x010a
        /*0b4a*/ 	.byte	0xff
	.zero		1


	//----- nvinfo : EIATTR_NUM_MBARRIERS
	.align		4
.L_47:
        /*0b4c*/ 	.byte	0x03, 0x38
        /*0b4e*/ 	.short	0x002b


	//----- nvinfo : EIATTR_EXIT_INSTR_OFFSETS
	.align		4
        /*0b50*/ 	.byte	0x04, 0x1c
        /*0b52*/ 	.short	(.L_49 - .L_48)


	//   ....[0]....
.L_48:
        /*0b54*/ 	.word	0x000033d0


	//   ....[1]....
        /*0b58*/ 	.word	0x00003680


	//   ....[2]....
        /*0b5c*/ 	.word	0x000036e0


	//   ....[3]....
        /*0b60*/ 	.word	0x00004980


	//   ....[4]....
        /*0b64*/ 	.word	0x00005e40


	//   ....[5]....
        /*0b68*/ 	.word	0x00005e80


	//   ....[6]....
        /*0b6c*/ 	.word	0x000095b0


	//   ....[7]....
        /*0b70*/ 	.word	0x00009630


	//   ....[8]....
        /*0b74*/ 	.word	0x00009660


	//   ....[9]....
        /*0b78*/ 	.word	0x000096e0


	//----- nvinfo : EIATTR_MAX_THREADS
	.align		4
.L_49:
        /*0b7c*/ 	.byte	0x04, 0x05
        /*0b7e*/ 	.short	(.L_51 - .L_50)
.L_50:
        /*0b80*/ 	.word	0x00000100
        /*0b84*/ 	.word	0x00000001
        /*0b88*/ 	.word	0x00000001


	//----- nvinfo : EIATTR_CRS_STACK_SIZE
	.align		4
.L_51:
        /*0b8c*/ 	.byte	0x04, 0x1e
        /*0b8e*/ 	.short	(.L_53 - .L_52)
.L_52:
        /*0b90*/ 	.word	0x00000000


	//----- nvinfo : EIATTR_CBANK_PARAM_SIZE
	.align		4
.L_53:
        /*0b94*/ 	.byte	0x03, 0x19
        /*0b96*/ 	.short	0x0800


	//----- nvinfo : EIATTR_PARAM_CBANK
	.align		4
        /*0b98*/ 	.byte	0x04, 0x0a
        /*0b9a*/ 	.short	(.L_55 - .L_54)
	.align		4
.L_54:
        /*0b9c*/ 	.word	index@(.nv.constant0._ZN7cutlass13device_kernelINS_4conv6kernel13ConvUniversalINS1_16ConvProblemShapeILNS1_8OperatorE1ELi2EEENS1_10collective14CollectiveConvINS1_47MainloopSm100TmaUmmaWarpSpecializedImplicitGemmILS5_1ELi13ELi2ELi1ELi2EN4cute5tupleIJNSA_1CILi2EEENSC_ILi1EEESE_EEEEENSB_IJNSC_ILi128EEESH_NSB_IJNSC_ILi64EEEEEEEEENS_6half_tESL_NSA_8TiledMMAINSA_8MMA_AtomIJNSA_26SM100_MMA_F16BF16_2x1SM_SSISL_SL_fLi128ELi128ELNSA_4UMMA5MajorE0ELSQ_1ELNSP_7ScaleInE0ELSR_0EEEEEENSA_6LayoutINSB_IJSE_SE_SE_EEENSB_IJNSC_ILi0EEESW_SW_EEEEENSB_IJNSA_10UnderscoreESZ_SZ_EEEEENS7_6detail27Sm100ImplicitGemmTileTraitsINSA_25SM100_TMA_2SM_LOAD_IM2COLENSA_14ComposedLayoutINSA_7SwizzleILi3ELi4ELi3EEENSA_18smem_ptr_flag_bitsILi16EEENSU_INSB_IJNSC_ILi8EEESI_EEENSB_IJSI_SE_EEEEEEEvEENS13_INSA_18SM100_TMA_2SM_LOADENS15_IS17_S19_NSU_INSB_IJSI_S1A_EEENSB_IJSE_SI_EEEEEEEvEEEENS_8epilogue10collective18CollectiveEpilogueINS1N_23Sm100TmaWarpSpecializedILi4ELi2ELi16ELb1ELb0EEEJNSB_IJSI_SH_SJ_EEENSB_IJNSU_ISI_SE_EENSU_INSB_IJNSC_ILi16EEESD_EEES1I_EEEEESL_NSB_IJNSB_IJlllEEESE_SW_EEESL_S1Z_NS1N_6fusion15FusionCallbacksIS1R_NS20_17LinearCombinationISL_fSL_fLNS_15FloatRoundStyleE2EEES1S_S1X_JEEENSA_5SM1004TMEM4LOAD26SM100_TMEM_LOAD_32dp32b16xENSA_20SM90_TMA_LOAD_IM2COLENS15_INS16_ILi1ELi4ELi3EEES19_NSU_INSB_IJS1A_S1U_EEENSB_IJS1U_SE_EEEEEEENSA_39AutoVectorizingCopyWithAssumedAlignmentILi128EEENSA_21SM90_TMA_STORE_IM2COLES2F_S2H_S2H_EEEvvEEEEvNT_6ParamsE)
        /*0ba0*/ 	.short	0x0380
        /*0ba2*/ 	.short	0x0800


	//----- nvinfo : EIATTR_SW_WAR
	.align		4
.L_55:
        /*0ba4*/ 	.byte	0x04, 0x36
        /*0ba6*/ 	.short	(.L_57 - .L_56)
.L_56:
        /*0ba8*/ 	.word	0x00000008
.L_57:


//--------------------- .nv.callgraph             --------------------------
	.section	.nv.callgraph,"",@"SHT_CUDA_CALLGRAPH"
	.align	4
	.sectionentsize	8
	.align		4
        /*0000*/ 	.word	0x00000000
	.align		4
        /*0004*/ 	.word	0xffffffff
	.align		4
        /*0008*/ 	.word	index@(_ZN7cutlass13device_kernelINS_4conv6kernel13ConvUniversalINS1_16ConvProblemShapeILNS1_8OperatorE1ELi2EEENS1_10collective14CollectiveConvINS1_47MainloopSm100TmaUmmaWarpSpecializedImplicitGemmILS5_1ELi13ELi2ELi1ELi2EN4cute5tupleIJNSA_1CILi2EEENSC_ILi1EEESE_EEEEENSB_IJNSC_ILi128EEESH_NSB_IJNSC_ILi64EEEEEEEEENS_6half_tESL_NSA_8TiledMMAINSA_8MMA_AtomIJNSA_26SM100_MMA_F16BF16_2x1SM_SSISL_SL_fLi128ELi128ELNSA_4UMMA5MajorE0ELSQ_1ELNSP_7ScaleInE0ELSR_0EEEEEENSA_6LayoutINSB_IJSE_SE_SE_EEENSB_IJNSC_ILi0EEESW_SW_EEEEENSB_IJNSA_10UnderscoreESZ_SZ_EEEEENS7_6detail27Sm100ImplicitGemmTileTraitsINSA_25SM100_TMA_2SM_LOAD_IM2COLENSA_14ComposedLayoutINSA_7SwizzleILi3ELi4ELi3EEENSA_18smem_ptr_flag_bitsILi16EEENSU_INSB_IJNSC_ILi8EEESI_EEENSB_IJSI_SE_EEEEEEEvEENS13_INSA_18SM100_TMA_2SM_LOADENS15_IS17_S19_NSU_INSB_IJSI_S1A_EEENSB_IJSE_SI_EEEEEEEvEEEENS_8epilogue10collective18CollectiveEpilogueINS1N_23Sm100TmaWarpSpecializedILi4ELi2ELi16ELb1ELb0EEEJNSB_IJSI_SH_SJ_EEENSB_IJNSU_ISI_SE_EENSU_INSB_IJNSC_ILi16EEESD_EEES1I_EEEEESL_NSB_IJNSB_IJlllEEESE_SW_EEESL_S1Z_NS1N_6fusion15FusionCallbacksIS1R_NS20_17LinearCombinationISL_fSL_fLNS_15FloatRoundStyleE2EEES1S_S1X_JEEENSA_5SM1004TMEM4LOAD26SM100_TMEM_LOAD_32dp32b16xENSA_20SM90_TMA_LOAD_IM2COLENS15_INS16_ILi1ELi4ELi3EEES19_NSU_INSB_IJS1A_S1U_EEENSB_IJS1U_SE_EEEEEEENSA_39AutoVectorizingCopyWithAssumedAlignmentILi128EEENSA_21SM90_TMA_STORE_IM2COLES2F_S2H_S2H_EEEvvEEEEvNT_6ParamsE)
	.align		4
        /*000c*/ 	.word	index@(__assertfail)
	.align		4
        /*0010*/ 	.word	0x00000000
	.align		4
        /*0014*/ 	.word	0xfffffffe
	.align		4
        /*0018*/ 	.word	0x00000000
	.align		4
        /*001c*/ 	.word	0xfffffffd
	.align		4
        /*0020*/ 	.word	0x00000000
	.align		4
        /*0024*/ 	.word	0xfffffffc


//--------------------- .nv.constant4             --------------------------
	.section	.nv.constant4,"a",@progbits
	.align	8
	.align		8
.nv.constant4:
        /*0000*/ 	.dword	__assertfail
	.align		8
        /*0008*/ 	.dword	__unnamed_1
	.align		8
        /*0010*/ 	.dword	__unnamed_2
	.align		8
        /*0018*/ 	.dword	_ZN39_INTERNAL_ad0e2f52_4_k_cu_8a866642_32294cuda3std3__45__cpo5beginE
	.align		8
        /*0020*/ 	.dword	_ZN39_INTERNAL_ad0e2f52_4_k_cu_8a866642_32294cuda3std3__45__cpo3endE
	.align		8
        /*0028*/ 	.dword	_ZN39_INTERNAL_ad0e2f52_4_k_cu_8a866642_32294cuda3std3__45__cpo6cbeginE
	.align		8
        /*0030*/ 	.dword	_ZN39_INTERNAL_ad0e2f52_4_k_cu_8a866642_32294cuda3std3__45__cpo4cendE
	.align		8
        /*0038*/ 	.dword	_ZN39_INTERNAL_ad0e2f52_4_k_cu_8a866642_32294cuda3std3__441_GLOBAL__N__ad0e2f52_4_k_cu_8a866642_32296ignoreE
	.align		8
        /*0040*/ 	.dword	_ZN39_INTERNAL_ad0e2f52_4_k_cu_8a866642_32294cuda3std3__419piecewise_constructE
	.align		8
        /*0048*/ 	.dword	_ZN39_INTERNAL_ad0e2f52_4_k_cu_8a866642_32294cuda3std3__48in_placeE
	.align		8
        /*0050*/ 	.dword	_ZN39_INTERNAL_ad0e2f52_4_k_cu_8a866642_32294cuda3std6ranges3__45__cpo4swapE
	.align		8
        /*0058*/ 	.dword	_ZN39_INTERNAL_ad0e2f52_4_k_cu_8a866642_32294cuda3std6ranges3__45__cpo9iter_moveE
	.align		8
        /*0060*/ 	.dword	_ZN39_INTERNAL_ad0e2f52_4_k_cu_8a866642_32294cute7productE
	.align		8
        /*0068*/ 	.dword	_ZN39_INTERNAL_ad0e2f52_4_k_cu_8a866642_32294cute1_E
	.align		8
        /*0070*/ 	.dword	$str$27
	.align		8
        /*0078*/ 	.dword	$str$28
	.align		8
        /*0080*/ 	.dword	$str$29
	.align		8
        /*0088*/ 	.dword	$str$30


//--------------------- .text._ZN7cutlass13device_kernelINS_4conv6kernel13ConvUniversalINS1_16ConvProblemShapeILNS1_8OperatorE1ELi2EEENS1_10collective14CollectiveConvINS1_47MainloopSm100TmaUmmaWarpSpecializedImplicitGemmILS5_1ELi13ELi2ELi1ELi2EN4cute5tupleIJNSA_1CILi2EEENSC_ILi1EEESE_EEEEENSB_IJNSC_ILi128EEESH_NSB_IJNSC_ILi64EEEEEEEEENS_6half_tESL_NSA_8TiledMMAINSA_8MMA_AtomIJNSA_26SM100_MMA_F16BF16_2x1SM_SSISL_SL_fLi128ELi128ELNSA_4UMMA5MajorE0ELSQ_1ELNSP_7ScaleInE0ELSR_0EEEEEENSA_6LayoutINSB_IJSE_SE_SE_EEENSB_IJNSC_ILi0EEESW_SW_EEEEENSB_IJNSA_10UnderscoreESZ_SZ_EEEEENS7_6detail27Sm100ImplicitGemmTileTraitsINSA_25SM100_TMA_2SM_LOAD_IM2COLENSA_14ComposedLayoutINSA_7SwizzleILi3ELi4ELi3EEENSA_18smem_ptr_flag_bitsILi16EEENSU_INSB_IJNSC_ILi8EEESI_EEENSB_IJSI_SE_EEEEEEEvEENS13_INSA_18SM100_TMA_2SM_LOADENS15_IS17_S19_NSU_INSB_IJSI_S1A_EEENSB_IJSE_SI_EEEEEEEvEEEENS_8epilogue10collective18CollectiveEpilogueINS1N_23Sm100TmaWarpSpecializedILi4ELi2ELi16ELb1ELb0EEEJNSB_IJSI_SH_SJ_EEENSB_IJNSU_ISI_SE_EENSU_INSB_IJNSC_ILi16EEESD_EEES1I_EEEEESL_NSB_IJNSB_IJlllEEESE_SW_EEESL_S1Z_NS1N_6fusion15FusionCallbacksIS1R_NS20_17LinearCombinationISL_fSL_fLNS_15FloatRoundStyleE2EEES1S_S1X_JEEENSA_5SM1004TMEM4LOAD26SM100_TMEM_LOAD_32dp32b16xENSA_20SM90_TMA_LOAD_IM2COLENS15_INS16_ILi1ELi4ELi3EEES19_NSU_INSB_IJS1A_S1U_EEENSB_IJS1U_SE_EEEEEEENSA_39AutoVectorizingCopyWithAssumedAlignmentILi128EEENSA_21SM90_TMA_STORE_IM2COLES2F_S2H_S2H_EEEvvEEEEvNT_6ParamsE --------------------------
	.section	.text._ZN7cutlass13device_kernelINS_4conv6kernel13ConvUniversalINS1_16ConvProblemShapeILNS1_8OperatorE1ELi2EEENS1_10collective14CollectiveConvINS1_47MainloopSm100TmaUmmaWarpSpecializedImplicitGemmILS5_1ELi13ELi2ELi1ELi2EN4cute5tupleIJNSA_1CILi2EEENSC_ILi1EEESE_EEEEENSB_IJNSC_ILi128EEESH_NSB_IJNSC_ILi64EEEEEEEEENS_6half_tESL_NSA_8TiledMMAINSA_8MMA_AtomIJNSA_26SM100_MMA_F16BF16_2x1SM_SSISL_SL_fLi128ELi128ELNSA_4UMMA5MajorE0ELSQ_1ELNSP_7ScaleInE0ELSR_0EEEEEENSA_6LayoutINSB_IJSE_SE_SE_EEENSB_IJNSC_ILi0EEESW_SW_EEEEENSB_IJNSA_10UnderscoreESZ_SZ_EEEEENS7_6detail27Sm100ImplicitGemmTileTraitsINSA_25SM100_TMA_2SM_LOAD_IM2COLENSA_14ComposedLayoutINSA_7SwizzleILi3ELi4ELi3EEENSA_18smem_ptr_flag_bitsILi16EEENSU_INSB_IJNSC_ILi8EEESI_EEENSB_IJSI_SE_EEEEEEEvEENS13_INSA_18SM100_TMA_2SM_LOADENS15_IS17_S19_NSU_INSB_IJSI_S1A_EEENSB_IJSE_SI_EEEEEEEvEEEENS_8epilogue10collective18CollectiveEpilogueINS1N_23Sm100TmaWarpSpecializedILi4ELi2ELi16ELb1ELb0EEEJNSB_IJSI_SH_SJ_EEENSB_IJNSU_ISI_SE_EENSU_INSB_IJNSC_ILi16EEESD_EEES1I_EEEEESL_NSB_IJNSB_IJlllEEESE_SW_EEESL_S1Z_NS1N_6fusion15FusionCallbacksIS1R_NS20_17LinearCombinationISL_fSL_fLNS_15FloatRoundStyleE2EEES1S_S1X_JEEENSA_5SM1004TMEM4LOAD26SM100_TMEM_LOAD_32dp32b16xENSA_20SM90_TMA_LOAD_IM2COLENS15_INS16_ILi1ELi4ELi3EEES19_NSU_INSB_IJS1A_S1U_EEENSB_IJS1U_SE_EEEEEEENSA_39AutoVectorizingCopyWithAssumedAlignmentILi128EEENSA_21SM90_TMA_STORE_IM2COLES2F_S2H_S2H_EEEvvEEEEvNT_6ParamsE,"ax",@progbits
	.align	128
.text._ZN7cutlass13device_kernelINS_4conv6kernel13ConvUniversalINS1_16ConvProblemShapeILNS1_8OperatorE1ELi2EEENS1_10collective14CollectiveConvINS1_47MainloopSm100TmaUmmaWarpSpecializedImplicitGemmILS5_1ELi13ELi2ELi1ELi2EN4cute5tupleIJNSA_1CILi2EEENSC_ILi1EEESE_EEEEENSB_IJNSC_ILi128EEESH_NSB_IJNSC_ILi64EEEEEEEEENS_6half_tESL_NSA_8TiledMMAINSA_8MMA_AtomIJNSA_26SM100_MMA_F16BF16_2x1SM_SSISL_SL_fLi128ELi128ELNSA_4UMMA5MajorE0ELSQ_1ELNSP_7ScaleInE0ELSR_0EEEEEENSA_6LayoutINSB_IJSE_SE_SE_EEENSB_IJNSC_ILi0EEESW_SW_EEEEENSB_IJNSA_10UnderscoreESZ_SZ_EEEEENS7_6detail27Sm100ImplicitGemmTileTraitsINSA_25SM100_TMA_2SM_LOAD_IM2COLENSA_14ComposedLayoutINSA_7SwizzleILi3ELi4ELi3EEENSA_18smem_ptr_flag_bitsILi16EEENSU_INSB_IJNSC_ILi8EEESI_EEENSB_IJSI_SE_EEEEEEEvEENS13_INSA_18SM100_TMA_2SM_LOADENS15_IS17_S19_NSU_INSB_IJSI_S1A_EEENSB_IJSE_SI_EEEEEEEvEEEENS_8epilogue10collective18CollectiveEpilogueINS1N_23Sm100TmaWarpSpecializedILi4ELi2ELi16ELb1ELb0EEEJNSB_IJSI_SH_SJ_EEENSB_IJNSU_ISI_SE_EENSU_INSB_IJNSC_ILi16EEESD_EEES1I_EEEEESL_NSB_IJNSB_IJlllEEESE_SW_EEESL_S1Z_NS1N_6fusion15FusionCallbacksIS1R_NS20_17LinearCombinationISL_fSL_fLNS_15FloatRoundStyleE2EEES1S_S1X_JEEENSA_5SM1004TMEM4LOAD26SM100_TMEM_LOAD_32dp32b16xENSA_20SM90_TMA_LOAD_IM2COLENS15_INS16_ILi1ELi4ELi3EEES19_NSU_INSB_IJS1A_S1U_EEENSB_IJS1U_SE_EEEEEEENSA_39AutoVectorizingCopyWithAssumedAlignmentILi128EEENSA_21SM90_TMA_STORE_IM2COLES2F_S2H_S2H_EEEvvEEEEvNT_6ParamsE:
        .type           _ZN7cutlass13device_kernelINS_4conv6kernel13ConvUniversalINS1_16ConvProblemShapeILNS1_8OperatorE1ELi2EEENS1_10collective14CollectiveConvINS1_47MainloopSm100TmaUmmaWarpSpecializedImplicitGemmILS5_1ELi13ELi2ELi1ELi2EN4cute5tupleIJNSA_1CILi2EEENSC_ILi1EEESE_EEEEENSB_IJNSC_ILi128EEESH_NSB_IJNSC_ILi64EEEEEEEEENS_6half_tESL_NSA_8TiledMMAINSA_8MMA_AtomIJNSA_26SM100_MMA_F16BF16_2x1SM_SSISL_SL_fLi128ELi128ELNSA_4UMMA5MajorE0ELSQ_1ELNSP_7ScaleInE0ELSR_0EEEEEENSA_6LayoutINSB_IJSE_SE_SE_EEENSB_IJNSC_ILi0EEESW_SW_EEEEENSB_IJNSA_10UnderscoreESZ_SZ_EEEEENS7_6detail27Sm100ImplicitGemmTileTraitsINSA_25SM100_TMA_2SM_LOAD_IM2COLENSA_14ComposedLayoutINSA_7SwizzleILi3ELi4ELi3EEENSA_18smem_ptr_flag_bitsILi16EEENSU_INSB_IJNSC_ILi8EEESI_EEENSB_IJSI_SE_EEEEEEEvEENS13_INSA_18SM100_TMA_2SM_LOADENS15_IS17_S19_NSU_INSB_IJSI_S1A_EEENSB_IJSE_SI_EEEEEEEvEEEENS_8epilogue10collective18CollectiveEpilogueINS1N_23Sm100TmaWarpSpecializedILi4ELi2ELi16ELb1ELb0EEEJNSB_IJSI_SH_SJ_EEENSB_IJNSU_ISI_SE_EENSU_INSB_IJNSC_ILi16EEESD_EEES1I_EEEEESL_NSB_IJNSB_IJlllEEESE_SW_EEESL_S1Z_NS1N_6fusion15FusionCallbacksIS1R_NS20_17LinearCombinationISL_fSL_fLNS_15FloatRoundStyleE2EEES1S_S1X_JEEENSA_5SM1004TMEM4LOAD26SM100_TMEM_LOAD_32dp32b16xENSA_20SM90_TMA_LOAD_IM2COLENS15_INS16_ILi1ELi4ELi3EEES19_NSU_INSB_IJS1A_S1U_EEENSB_IJS1U_SE_EEEEEEENSA_39AutoVectorizingCopyWithAssumedAlignmentILi128EEENSA_21SM90_TMA_STORE_IM2COLES2F_S2H_S2H_EEEvvEEEEvNT_6ParamsE,@function
        .size           _ZN7cutlass13device_kernelINS_4conv6kernel13ConvUniversalINS1_16ConvProblemShapeILNS1_8OperatorE1ELi2EEENS1_10collective14CollectiveConvINS1_47MainloopSm100TmaUmmaWarpSpecializedImplicitGemmILS5_1ELi13ELi2ELi1ELi2EN4cute5tupleIJNSA_1CILi2EEENSC_ILi1EEESE_EEEEENSB_IJNSC_ILi128EEESH_NSB_IJNSC_ILi64EEEEEEEEENS_6half_tESL_NSA_8TiledMMAINSA_8MMA_AtomIJNSA_26SM100_MMA_F16BF16_2x1SM_SSISL_SL_fLi128ELi128ELNSA_4UMMA5MajorE0ELSQ_1ELNSP_7ScaleInE0ELSR_0EEEEEENSA_6LayoutINSB_IJSE_SE_SE_EEENSB_IJNSC_ILi0EEESW_SW_EEEEENSB_IJNSA_10UnderscoreESZ_SZ_EEEEENS7_6detail27Sm100ImplicitGemmTileTraitsINSA_25SM100_TMA_2SM_LOAD_IM2COLENSA_14ComposedLayoutINSA_7SwizzleILi3ELi4ELi3EEENSA_18smem_ptr_flag_bitsILi16EEENSU_INSB_IJNSC_ILi8EEESI_EEENSB_IJSI_SE_EEEEEEEvEENS13_INSA_18SM100_TMA_2SM_LOADENS15_IS17_S19_NSU_INSB_IJSI_S1A_EEENSB_IJSE_SI_EEEEEEEvEEEENS_8epilogue10collective18CollectiveEpilogueINS1N_23Sm100TmaWarpSpecializedILi4ELi2ELi16ELb1ELb0EEEJNSB_IJSI_SH_SJ_EEENSB_IJNSU_ISI_SE_EENSU_INSB_IJNSC_ILi16EEESD_EEES1I_EEEEESL_NSB_IJNSB_IJlllEEESE_SW_EEESL_S1Z_NS1N_6fusion15FusionCallbacksIS1R_NS20_17LinearCombinationISL_fSL_fLNS_15FloatRoundStyleE2EEES1S_S1X_JEEENSA_5SM1004TMEM4LOAD26SM100_TMEM_LOAD_32dp32b16xENSA_20SM90_TMA_LOAD_IM2COLENS15_INS16_ILi1ELi4ELi3EEES19_NSU_INSB_IJS1A_S1U_EEENSB_IJS1U_SE_EEEEEEENSA_39AutoVectorizingCopyWithAssumedAlignmentILi128EEENSA_21SM90_TMA_STORE_IM2COLES2F_S2H_S2H_EEEvvEEEEvNT_6ParamsE,(.L_x_215 - _ZN7cutlass13device_kernelINS_4conv6kernel13ConvUniversalINS1_16ConvProblemShapeILNS1_8OperatorE1ELi2EEENS1_10collective14CollectiveConvINS1_47MainloopSm100TmaUmmaWarpSpecializedImplicitGemmILS5_1ELi13ELi2ELi1ELi2EN4cute5tupleIJNSA_1CILi2EEENSC_ILi1EEESE_EEEEENSB_IJNSC_ILi128EEESH_NSB_IJNSC_ILi64EEEEEEEEENS_6half_tESL_NSA_8TiledMMAINSA_8MMA_AtomIJNSA_26SM100_MMA_F16BF16_2x1SM_SSISL_SL_fLi128ELi128ELNSA_4UMMA5MajorE0ELSQ_1ELNSP_7ScaleInE0ELSR_0EEEEEENSA_6LayoutINSB_IJSE_SE_SE_EEENSB_IJNSC_ILi0EEESW_SW_EEEEENSB_IJNSA_10UnderscoreESZ_SZ_EEEEENS7_6detail27Sm100ImplicitGemmTileTraitsINSA_25SM100_TMA_2SM_LOAD_IM2COLENSA_14ComposedLayoutINSA_7SwizzleILi3ELi4ELi3EEENSA_18smem_ptr_flag_bitsILi16EEENSU_INSB_IJNSC_ILi8EEESI_EEENSB_IJSI_SE_EEEEEEEvEENS13_INSA_18SM100_TMA_2SM_LOADENS15_IS17_S19_NSU_INSB_IJSI_S1A_EEENSB_IJSE_SI_EEEEEEEvEEEENS_8epilogue10collective18CollectiveEpilogueINS1N_23Sm100TmaWarpSpecializedILi4ELi2ELi16ELb1ELb0EEEJNSB_IJSI_SH_SJ_EEENSB_IJNSU_ISI_SE_EENSU_INSB_IJNSC_ILi16EEESD_EEES1I_EEEEESL_NSB_IJNSB_IJlllEEESE_SW_EEESL_S1Z_NS1N_6fusion15FusionCallbacksIS1R_NS20_17LinearCombinationISL_fSL_fLNS_15FloatRoundStyleE2EEES1S_S1X_JEEENSA_5SM1004TMEM4LOAD26SM100_TMEM_LOAD_32dp32b16xENSA_20SM90_TMA_LOAD_IM2COLENS15_INS16_ILi1ELi4ELi3EEES19_NSU_INSB_IJS1A_S1U_EEENSB_IJS1U_SE_EEEEEEENSA_39AutoVectorizingCopyWithAssumedAlignmentILi128EEENSA_21SM90_TMA_STORE_IM2COLES2F_S2H_S2H_EEEvvEEEEvNT_6ParamsE)
        .other          _ZN7cutlass13device_kernelINS_4conv6kernel13ConvUniversalINS1_16ConvProblemShapeILNS1_8OperatorE1ELi2EEENS1_10collective14CollectiveConvINS1_47MainloopSm100TmaUmmaWarpSpecializedImplicitGemmILS5_1ELi13ELi2ELi1ELi2EN4cute5tupleIJNSA_1CILi2EEENSC_ILi1EEESE_EEEEENSB_IJNSC_ILi128EEESH_NSB_IJNSC_ILi64EEEEEEEEENS_6half_tESL_NSA_8TiledMMAINSA_8MMA_AtomIJNSA_26SM100_MMA_F16BF16_2x1SM_SSISL_SL_fLi128ELi128ELNSA_4UMMA5MajorE0ELSQ_1ELNSP_7ScaleInE0ELSR_0EEEEEENSA_6LayoutINSB_IJSE_SE_SE_EEENSB_IJNSC_ILi0EEESW_SW_EEEEENSB_IJNSA_10UnderscoreESZ_SZ_EEEEENS7_6detail27Sm100ImplicitGemmTileTraitsINSA_25SM100_TMA_2SM_LOAD_IM2COLENSA_14ComposedLayoutINSA_7SwizzleILi3ELi4ELi3EEENSA_18smem_ptr_flag_bitsILi16EEENSU_INSB_IJNSC_ILi8EEESI_EEENSB_IJSI_SE_EEEEEEEvEENS13_INSA_18SM100_TMA_2SM_LOADENS15_IS17_S19_NSU_INSB_IJSI_S1A_EEENSB_IJSE_SI_EEEEEEEvEEEENS_8epilogue10collective18CollectiveEpilogueINS1N_23Sm100TmaWarpSpecializedILi4ELi2ELi16ELb1ELb0EEEJNSB_IJSI_SH_SJ_EEENSB_IJNSU_ISI_SE_EENSU_INSB_IJNSC_ILi16EEESD_EEES1I_EEEEESL_NSB_IJNSB_IJlllEEESE_SW_EEESL_S1Z_NS1N_6fusion15FusionCallbacksIS1R_NS20_17LinearCombinationISL_fSL_fLNS_15FloatRoundStyleE2EEES1S_S1X_JEEENSA_5SM1004TMEM4LOAD26SM100_TMEM_LOAD_32dp32b16xENSA_20SM90_TMA_LOAD_IM2COLENS15_INS16_ILi1ELi4ELi3EEES19_NSU_INSB_IJS1A_S1U_EEENSB_IJS1U_SE_EEEEEEENSA_39AutoVectorizingCopyWithAssumedAlignmentILi128EEENSA_21SM90_TMA_STORE_IM2COLES2F_S2H_S2H_EEEvvEEEEvNT_6ParamsE,@"STO_CUDA_ENTRY STV_DEFAULT"
_ZN7cutlass13device_kernelINS_4conv6kernel13ConvUniversalINS1_16ConvProblemShapeILNS1_8OperatorE1ELi2EEENS1_10collective14CollectiveConvINS1_47MainloopSm100TmaUmmaWarpSpecializedImplicitGemmILS5_1ELi13ELi2ELi1ELi2EN4cute5tupleIJNSA_1CILi2EEENSC_ILi1EEESE_EEEEENSB_IJNSC_ILi128EEESH_NSB_IJNSC_ILi64EEEEEEEEENS_6half_tESL_NSA_8TiledMMAINSA_8MMA_AtomIJNSA_26SM100_MMA_F16BF16_2x1SM_SSISL_SL_fLi128ELi128ELNSA_4UMMA5MajorE0ELSQ_1ELNSP_7ScaleInE0ELSR_0EEEEEENSA_6LayoutINSB_IJSE_SE_SE_EEENSB_IJNSC_ILi0EEESW_SW_EEEEENSB_IJNSA_10UnderscoreESZ_SZ_EEEEENS7_6detail27Sm100ImplicitGemmTileTraitsINSA_25SM100_TMA_2SM_LOAD_IM2COLENSA_14ComposedLayoutINSA_7SwizzleILi3ELi4ELi3EEENSA_18smem_ptr_flag_bitsILi16EEENSU_INSB_IJNSC_ILi8EEESI_EEENSB_IJSI_SE_EEEEEEEvEENS13_INSA_18SM100_TMA_2SM_LOADENS15_IS17_S19_NSU_INSB_IJSI_S1A_EEENSB_IJSE_SI_EEEEEEEvEEEENS_8epilogue10collective18CollectiveEpilogueINS1N_23Sm100TmaWarpSpecializedILi4ELi2ELi16ELb1ELb0EEEJNSB_IJSI_SH_SJ_EEENSB_IJNSU_ISI_SE_EENSU_INSB_IJNSC_ILi16EEESD_EEES1I_EEEEESL_NSB_IJNSB_IJlllEEESE_SW_EEESL_S1Z_NS1N_6fusion15FusionCallbacksIS1R_NS20_17LinearCombinationISL_fSL_fLNS_15FloatRoundStyleE2EEES1S_S1X_JEEENSA_5SM1004TMEM4LOAD26SM100_TMEM_LOAD_32dp32b16xENSA_20SM90_TMA_LOAD_IM2COLENS15_INS16_ILi1ELi4ELi3EEES19_NSU_INSB_IJS1A_S1U_EEENSB_IJS1U_SE_EEEEEEENSA_39AutoVectorizingCopyWithAssumedAlignmentILi128EEENSA_21SM90_TMA_STORE_IM2COLES2F_S2H_S2H_EEEvvEEEEvNT_6ParamsE:
[----:B------:R-:W1:Y:S01]  /*0000*/  LDC R1, c[0x0][0x37c] ;  /* 0x0000df00ff017b82 */ /* 0x000e620000000800 */
[----:B------:R-:W2:Y:S01]  /*0010*/  S2R R55, SR_TID.X ;  /* 0x0000000000377919 */ /* 0x000ea20000002100 */
[----:B------:R-:W3:Y:S06]  /*0020*/  LDCU.64 UR8, c[0x0][0x890] ;  /* 0x00011200ff0877ac */ /* 0x000eec0008000a00 */
[----:B------:R-:W4:Y:S01]  /*0030*/  S2UR UR4, SR_CgaCtaId ;  /* 0x00000000000479c3 */ /* 0x000f220000008800 */
[----:B-1----:R-:W-:Y:S01]  /*0040*/  VIADD R1, R1, 0xfffffff8 ;  /* 0xfffffff801017836 */ /* 0x002fe20000000000 */
[----:B------:R-:W-:-:S02]  /*0050*/  PRMT R45, RZ, 0x7610, R45 ;  /* 0x00007610ff2d7816 */ /* 0x000fc4000000002d */
[----:B------:R-:W-:Y:S02]  /*0060*/  ELECT P1, URZ, PT ;  /* 0x0000000000ff782f */ /* 0x000fe40003820000 */
[----:B------:R-:W-:Y:S01]  /*0070*/  R2UR UR43, R1 ;  /* 0x00000000012b72ca */ /* 0x000fe200000e0000 */
[----:B---3--:R-:W-:-:S04]  /*0080*/  UISETP.NE.U32.AND UP0, UPT, UR8, URZ, UPT ;  /* 0x000000ff0800728c */ /* 0x008fc8000bf05070 */
[----:B------:R-:W-:Y:S02]  /*0090*/  UISETP.NE.AND.EX UP0, UPT, UR9, URZ, UPT, UP0 ;  /* 0x000000ff0900728c */ /* 0x000fe4000bf05300 */
[----:B----4-:R-:W-:Y:S02]  /*00a0*/  ULOP3.LUT UR38, UR4, 0x1, URZ, 0xc0, !UPT ;  /* 0x0000000104267892 */ /* 0x010fe4000f8ec0ff */
[----:B------:R-:W-:Y:S01]  /*00b0*/  ULOP3.LUT UR37, UR4, 0x1, URZ, 0x3c, !UPT ;  /* 0x0000000104257892 */ /* 0x000fe2000f8e3cff */
[----:B--2---:R-:W-:-:S05]  /*00c0*/  SHF.R.U32.HI R46, RZ, 0x5, R55 ;  /* 0x00000005ff2e7819 */ /* 0x004fca0000011637 */
[----:B------:R-:W1:Y:S02]  /*00d0*/  SHFL.IDX PT, R0, R46, RZ, 0x1f ;  /* 0x00001fff2e007589 */ /* 0x000e6400000e0000 */
[----:B-1----:R-:W-:Y:S01]  /*00e0*/  R2UR UR18, R0 ;  /* 0x00000000001272ca */ /* 0x002fe200000e0000 */
[----:B------:R-:W-:-:S14]  /*00f0*/  BRA.U UP0, `(.L_x_0) ;  /* 0x0000000100307547 */ /* 0x000fdc000b800000 */
[----:B------:R-:W1:Y:S02]  /*0100*/  LDCU.64 UR4, c[0x0][0x888] ;  /* 0x00011100ff0477ac */ /* 0x000e640008000a00 */
[----:B-1----:R-:W-:-:S04]  /*0110*/  UISETP.NE.U32.AND UP0, UPT, UR4, URZ, UPT ;  /* 0x000000ff0400728c */ /* 0x002fc8000bf05070 */
[----:B------:R-:W-:-:S09]  /*0120*/  UISETP.NE.AND.EX UP0, UPT, UR5, URZ, UPT, UP0 ;  /* 0x000000ff0500728c */ /* 0x000fd2000bf05300 */
[----:B------:R-:W-:Y:S05]  /*0130*/  BRA.U !UP0, `(.L_x_1) ;  /* 0x0000000108147547 */ /* 0x000fea000b800000 */
[----:B------:R-:W1:Y:S01]  /*0140*/  LDC.64 R2, c[0x0][0x888] ;  /* 0x00022200ff027b82 */ /* 0x000e620000000a00 */
[----:B------:R-:W1:Y:S02]  /*0150*/  LDCU.64 UR4, c[0x0][0x358] ;  /* 0x00006b00ff0477ac */ /* 0x000e640008000a00 */
[----:B-1----:R1:W5:Y:S01]  /*0160*/  LDG.E R27, desc[UR4][R2.64] ;  /* 0x00000004021b7981 */ /* 0x002362000c1e1900 */
[----:B------:R-:W-:Y:S01]  /*0170*/  HFMA2 R45, -RZ, RZ, 0, 5.9604644775390625e-08 ;  /* 0x00000001ff2d7431 */ /* 0x000fe200000001ff */
[----:B------:R-:W-:Y:S05]  /*0180*/  BRA `(.L_x_0) ;  /* 0x00000000000c7947 */ /* 0x000fea0003800000 */
.L_x_1:
[----:B------:R-:W1:Y:S01]  /*0190*/  LDCU UR4, c[0x0][0x880] ;  /* 0x00011000ff0477ac */ /* 0x000e620008000800 */
[----:B------:R-:W-:Y:S01]  /*01a0*/  HFMA2 R45, -RZ, RZ, 0, 5.9604644775390625e-08 ;  /* 0x00000001ff2d7431 */ /* 0x000fe200000001ff */
[----:B-1----:R-:W-:-:S07]  /*01b0*/  MOV R27, UR4 ;  /* 0x00000004001b7c02 */ /* 0x002fce0008000f00 */
.L_x_0:
[----:B------:R-:W2:Y:S02]  /*01c0*/  LDCU.64 UR4, c[0x0][0x8b0] ;  /* 0x00011600ff0477ac */ /* 0x000ea40008000a00 */
[----:B--2---:R-:W-:-:S04]  /*01d0*/  UISETP.NE.U32.AND UP0, UPT, UR4, URZ, UPT ;  /* 0x000000ff0400728c */ /* 0x004fc8000bf05070 */
[----:B------:R-:W-:-:S09]  /*01e0*/  UISETP.NE.AND.EX UP0, UPT, UR5, URZ, UPT, UP0 ;  /* 0x000000ff0500728c */ /* 0x000fd2000bf05300 */
[----:B------:R-:W-:Y:S05]  /*01f0*/  BRA.U UP0, `(.L_x_2) ;  /* 0x0000000100287547 */ /* 0x000fea000b800000 */
[----:B------:R-:W2:Y:S02]  /*0200*/  LDCU.64 UR4, c[0x0][0x8a8] ;  /* 0x00011500ff0477ac */ /* 0x000ea40008000a00 */
[----:B--2---:R-:W-:-:S04]  /*0210*/  UISETP.NE.U32.AND UP0, UPT, UR4, URZ, UPT ;  /* 0x000000ff0400728c */ /* 0x004fc8000bf05070 */
[----:B------:R-:W-:-:S09]  /*0220*/  UISETP.NE.AND.EX UP0, UPT, UR5, URZ, UPT, UP0 ;  /* 0x000000ff0500728c */ /* 0x000fd2000bf05300 */
[----:B------:R-:W-:Y:S05]  /*0230*/  BRA.U !UP0, `(.L_x_3) ;  /* 0x0000000108107547 */ /* 0x000fea000b800000 */
[----:B------:R-:W2:Y:S01]  /*0240*/  LDC.64 R24, c[0x0][0x8a8] ;  /* 0x00022a00ff187b82 */ /* 0x000ea20000000a00 */
[----:B------:R-:W2:Y:S02]  /*0250*/  LDCU.64 UR4, c[0x0][0x358] ;  /* 0x00006b00ff0477ac */ /* 0x000ea40008000a00 */
[----:B--2---:R2:W5:Y:S01]  /*0260*/  LDG.E R24, desc[UR4][R24.64] ;  /* 0x0000000418187981 */ /* 0x004562000c1e1900 */
[----:B------:R-:W-:Y:S05]  /*0270*/  BRA `(.L_x_2) ;  /* 0x0000000000087947 */ /* 0x000fea0003800000 */
.L_x_3:
[----:B------:R-:W2:Y:S02]  /*0280*/  LDCU UR4, c[0x0][0x8a0] ;  /* 0x00011400ff0477ac */ /* 0x000ea40008000800 */
[----:B--2---:R-:W-:Y:S02]  /*0290*/  MOV R24, UR4 ;  /* 0x0000000400187c02 */ /* 0x004fe40008000f00 */
.L_x_2:
[----:B------:R-:W-:Y:S01]  /*02a0*/  IMAD.U32 R0, RZ, RZ, UR18 ;  /* 0x00000012ff007e24 */ /* 0x000fe2000f8e00ff */
[----:B------:R-:W-:Y:S04]  /*02b0*/  BSSY.RECONVERGENT B0, `(.L_x_4) ;  /* 0x000000c000007945 */ /* 0x000fe80003800200 */
[C---:B------:R-:W-:Y:S02]  /*02c0*/  ISETP.NE.OR P2, PT, R0.reuse, 0x1, !P1 ;  /* 0x000000010000780c */ /* 0x040fe40004f45670 */
[----:B------:R-:W-:-:S11]  /*02d0*/  ISETP.NE.OR P0, PT, R0, 0x3, !P1 ;  /* 0x000000030000780c */ /* 0x000fd60004f05670 */
[----:B------:R-:W-:Y:S05]  /*02e0*/  @P2 BRA `(.L_x_5) ;  /* 0x0000000000202947 */ /* 0x000fea0003800000 */
[----:B------:R-:W3:Y:S02]  /*02f0*/  LDCU.64 UR4, c[0x0][0x348] ;  /* 0x00006900ff0477ac */ /* 0x000ee40008000a00 */
[----:B---3--:R-:W-:Y:S02]  /*0300*/  UIADD3 UR6, UP1, UPT, UR4, 0x80, URZ ;  /* 0x0000008004067890 */ /* 0x008fe4000ff3e0ff */
[----:B------:R-:W-:Y:S02]  /*0310*/  UIADD3 UR4, UP0, UPT, UR4, 0x180, URZ ;  /* 0x0000018004047890 */ /* 0x000fe4000ff1e0ff */
[----:B------:R-:W-:Y:S02]  /*0320*/  UIADD3.X UR7, UPT, UPT, URZ, UR5, URZ, UP1, !UPT ;  /* 0x00000005ff077290 */ /* 0x000fe40008ffe4ff */
[----:B------:R-:W-:-:S07]  /*0330*/  UIADD3.X UR5, UPT, UPT, URZ, UR5, URZ, UP0, !UPT ;  /* 0x00000005ff057290 */ /* 0x000fce00087fe4ff */
[----:B------:R3:W-:Y:S02]  /*0340*/  UTMACCTL.PF [UR6] ;  /* 0x00000000060079b9 */ /* 0x0007e40008040000 */
[----:B------:R3:W-:Y:S02]  /*0350*/  UTMACCTL.PF [UR4] ;  /* 0x00000000040079b9 */ /* 0x0007e40008040000 */
[----:B---3--:R-:W-:Y:S01]  /*0360*/  NOP ;  /* 0x0000000000007918 */ /* 0x008fe20000000000 */
.L_x_5:
[----:B------:R-:W-:Y:S05]  /*0370*/  BSYNC.RECONVERGENT B0 ;  /* 0x0000000000007941 */ /* 0x000fea0003800200 */
.L_x_4:
[----:B------:R-:W-:Y:S04]  /*0380*/  BSSY.RECONVERGENT B0, `(.L_x_6) ;  /* 0x000000a000007945 */ /* 0x000fe80003800200 */
        /* <DEDUP_REMOVED lines=9> */
.L_x_7:
[----:B------:R-:W-:Y:S05]  /*0420*/  BSYNC.RECONVERGENT B0 ;  /* 0x0000000000007941 */ /* 0x000fea0003800200 */
.L_x_6:
[----:B------:R-:W3:Y:S01]  /*0430*/  LDCU.64 UR4, c[0x0][0x888] ;  /* 0x00011100ff0477ac */ /* 0x000ee20008000a00 */
[----:B------:R-:W-:Y:S02]  /*0440*/  UISETP.EQ.U32.AND UP2, UPT, UR8, URZ, UPT ;  /* 0x000000ff0800728c */ /* 0x000fe4000bf42070 */
[----:B------:R-:W-:Y:S02]  /*0450*/  UPLOP3.LUT UP3, UPT, UPT, UPT, UPT, 0x80, 0x8 ;  /* 0x000000000008789c */ /* 0x000fe40003f6f070 */
[----:B---3--:R-:W-:-:S04]  /*0460*/  UISETP.NE.U32.AND UP0, UPT, UR4, URZ, UPT ;  /* 0x000000ff0400728c */ /* 0x008fc8000bf05070 */
[----:B------:R-:W-:-:S04]  /*0470*/  UISETP.NE.AND.EX UP1, UPT, UR5, URZ, UPT, UP0 ;  /* 0x000000ff0500728c */ /* 0x000fc8000bf25300 */
[----:B------:R-:W-:-:S04]  /*0480*/  UISETP.EQ.OR.EX UP4, UPT, UR9, URZ, !UP1, UP2 ;  /* 0x000000ff0900728c */ /* 0x000fc8000cf82720 */
[----:B------:R-:W-:-:S06]  /*0490*/  UP2UR UR4, UPR, URZ, 0x10 ;  /* 0x00000010ff047883 */ /* 0x000fcc0008000000 */
[----:B------:R-:W-:Y:S01]  /*04a0*/  MOV R49, UR4 ;  /* 0x0000000400317c02 */ /* 0x000fe20008000f00 */
[----:B------:R-:W-:Y:S06]  /*04b0*/  BRA.U !UP4, `(.L_x_8) ;  /* 0x000000010c207547 */ /* 0x000fec000b800000 */
[----:B------:R-:W-:Y:S01]  /*04c0*/  UISETP.NE.U32.AND UP2, UPT, UR8, URZ, UPT ;  /* 0x000000ff0800728c */ /* 0x000fe2000bf45070 */
[----:B-----5:R-:W-:Y:S01]  /*04d0*/  FSETP.NEU.AND P0, PT, R27, RZ, PT ;  /* 0x000000ff1b00720b */ /* 0x020fe20003f0d000 */
[----:B------:R-:W-:Y:S02]  /*04e0*/  USEL UR4, URZ, 0xffffffff, UP1 ;  /* 0xffffffffff047887 */ /* 0x000fe40008800000 */
[----:B------:R-:W-:-:S10]  /*04f0*/  UISETP.NE.AND.EX UP2, UPT, UR9, URZ, UPT, UP2 ;  /* 0x000000ff0900728c */ /* 0x000fd4000bf45320 */
[----:B------:R-:W-:Y:S01]  /*0500*/  VOTEU.ANY UP0, P0 ;  /* 0x0000000000ff7886 */ /* 0x000fe20000000100 */
[----:B------:R-:W-:-:S04]  /*0510*/  @!UP2 USEL UR4, URZ, 0xffffffff, UP0 ;  /* 0xffffffffff04a887 */ /* 0x000fc80008000000 */
[----:B------:R-:W-:-:S04]  /*0520*/  ULOP3.LUT UR4, UR4, 0x1, URZ, 0xc0, !UPT ;  /* 0x0000000104047892 */ /* 0x000fc8000f8ec0ff */
[----:B------:R-:W-:-:S11]  /*0530*/  UISETP.NE.U32.AND UP3, UPT, UR4, 0x1, UPT ;  /* 0x000000010400788c */ /* 0x000fd6000bf65070 */
.L_x_8:
[----:B------:R-:W3:Y:S01]  /*0540*/  SHFL.IDX PT, R0, R46, RZ, 0x1f ;  /* 0x00001fff2e007589 */ /* 0x000ee200000e0000 */
[----:B------:R-:W-:Y:S02]  /*0550*/  UISETP.NE.AND UP5, UPT, UR18, 0x2, UPT ;  /* 0x000000021200788c */ /* 0x000fe4000bfa5270 */
[----:B------:R-:W-:Y:S02]  /*0560*/  UISETP.NE.AND UP0, UPT, UR18, 0x2, UPT ;  /* 0x000000021200788c */ /* 0x000fe4000bf05270 */
[----:B------:R-:W-:Y:S02]  /*0570*/  UISETP.NE.OR UP2, UPT, UR38, URZ, UP5 ;  /* 0x000000ff2600728c */ /* 0x000fe4000af45670 */
[----:B------:R-:W-:-:S04]  /*0580*/  USEL UR67, URZ, 0x1, UP0 ;  /* 0x00000001ff437887 */ /* 0x000fc80008000000 */
[----:B------:R-:W-:Y:S02]  /*0590*/  PLOP3.LUT P3, PT, P1, PT, UP2, 0xae, 0xea ;  /* 0x0000000000ea781c */ /* 0x000fe40000f6f52e */
[----:B---3--:R-:W-:-:S13]  /*05a0*/  ISETP.NE.AND P0, PT, R0, RZ, PT ;  /* 0x000000ff0000720c */ /* 0x008fda0003f05270 */
[----:B------:R-:W-:Y:S05]  /*05b0*/  @P0 BRA `(.L_x_9) ;  /* 0x00000000009c0947 */ /* 0x000fea0003800000 */
[----:B------:R-:W-:Y:S01]  /*05c0*/  ELECT P0, URZ, PT ;  /* 0x0000000000ff782f */ /* 0x000fe20003800000 */
[----:B------:R-:W-:-:S12]  /*05d0*/  BSSY.RECONVERGENT B0, `(.L_x_9) ;  /* 0x0000025000007945 */ /* 0x000fd80003800200 */
[----:B------:R-:W-:Y:S05]  /*05e0*/  @!P0 BRA `(.L_x_10) ;  /* 0x00000000008c8947 */ /* 0x000fea0003800000 */
[----:B------:R-:W3:Y:S01]  /*05f0*/  S2UR UR5, SR_CgaCtaId ;  /* 0x00000000000579c3 */ /* 0x000ee20000008800 */
[----:B------:R-:W-:Y:S01]  /*0600*/  UMOV UR4, 0x400 ;  /* 0x0000040000047882 */ /* 0x000fe20000000000 */
[----:B------:R-:W-:Y:S02]  /*0610*/  UMOV UR6, 0x1 ;  /* 0x0000000100067882 */ /* 0x000fe40000000000 */
[----:B------:R-:W-:-:S04]  /*0620*/  UIADD3 UR6, UPT, UPT, -UR6, 0x100000, URZ ;  /* 0x0010000006067890 */ /* 0x000fc8000fffe1ff */
[----:B------:R-:W-:Y:S02]  /*0630*/  USHF.L.U32 UR7, UR6, 0xb, URZ ;  /* 0x0000000b06077899 */ /* 0x000fe400080006ff */
[----:B------:R-:W-:Y:S02]  /*0640*/  USHF.L.U32 UR6, UR6, 0x1, URZ ;  /* 0x0000000106067899 */ /* 0x000fe400080006ff */
[----:B---3--:R-:W-:Y:S01]  /*0650*/  ULEA UR4, UR5, UR4, 0x18 ;  /* 0x0000000405047291 */ /* 0x008fe2000f8ec0ff */
[----:B------:R-:W3:Y:S11]  /*0660*/  FENCE.VIEW.ASYNC.S ;  /* 0x00000000000073c6 */ /* 0x000ef60000000000 */
[----:B---3--:R3:W4:Y:S01]  /*0670*/  SYNCS.EXCH.64 URZ, [UR4], UR6 ;  /* 0x0000000604ff75b2 */ /* 0x0087220008000100 */
[----:B------:R3:W1:Y:S01]  /*0680*/  SYNCS.EXCH.64 URZ, [UR4+0x68], UR6 ;  /* 0x0000680604ff75b2 */ /* 0x0006620008000100 */
        /* <DEDUP_REMOVED lines=23> */
[----:B------:R3:W1:Y:S02]  /*0800*/  SYNCS.EXCH.64 URZ, [UR4+0xc8], UR6 ;  /* 0x0000c80604ff75b2 */ /* 0x0006640008000100 */
[----:B---34-:R-:W-:Y:S01]  /*0810*/  NOP ;  /* 0x0000000000007918 */ /* 0x018fe20000000000 */
.L_x_10:
[----:B------:R-:W-:Y:S05]  /*0820*/  BSYNC.RECONVERGENT B0 ;  /* 0x0000000000007941 */ /* 0x000fea0003800200 */
.L_x_9:
[----:B------:R-:W3:Y:S01]  /*0830*/  SHFL.IDX PT, R0, R46, RZ, 0x1f ;  /* 0x00001fff2e007589 */ /* 0x000ee200000e0000 */
[----:B------:R-:W-:Y:S01]  /*0840*/  NOP ;  /* 0x0000000000007918 */ /* 0x000fe20000000000 */
[----:B---3--:R-:W-:-:S13]  /*0850*/  ISETP.NE.AND P0, PT, R0, 0x1, PT ;  /* 0x000000010000780c */ /* 0x008fda0003f05270 */
[----:B------:R-:W-:Y:S05]  /*0860*/  @P0 BRA `(.L_x_11) ;  /* 0x0000000000580947 */ /* 0x000fea0003800000 */
[----:B------:R-:W3:Y:S01]  /*0870*/  S2UR UR5, SR_CgaCtaId ;  /* 0x00000000000579c3 */ /* 0x000ee20000008800 */
[----:B------:R-:W-:Y:S01]  /*0880*/  UMOV UR4, 0x400 ;  /* 0x0000040000047882 */ /* 0x000fe20000000000 */
[----:B------:R-:W-:Y:S01]  /*0890*/  UMOV UR8, 0x20 ;  /* 0x0000002000087882 */ /* 0x000fe20000000000 */
[----:B------:R-:W-:Y:S01]  /*08a0*/  UMOV UR6, 0x80 ;  /* 0x0000008000067882 */ /* 0x000fe20000000000 */
[----:B------:R-:W-:-:S04]  /*08b0*/  UIADD3 UR8, UPT, UPT, -UR8, 0x100000, URZ ;  /* 0x0010000008087890 */ /* 0x000fc8000fffe1ff */
[----:B------:R-:W-:Y:S02]  /*08c0*/  USHF.L.U32 UR9, UR8, 0xb, URZ ;  /* 0x0000000b08097899 */ /* 0x000fe400080006ff */
[----:B------:R-:W-:Y:S02]  /*08d0*/  USHF.L.U32 UR8, UR8, 0x1, URZ ;  /* 0x0000000108087899 */ /* 0x000fe400080006ff */
[----:B------:R-:W-:-:S04]  /*08e0*/  UIADD3 UR6, UPT, UPT, -UR6, 0x100000, URZ ;  /* 0x0010000006067890 */ /* 0x000fc8000fffe1ff */
[----:B------:R-:W-:Y:S02]  /*08f0*/  USHF.L.U32 UR7, UR6, 0xb, URZ ;  /* 0x0000000b06077899 */ /* 0x000fe400080006ff */
[----:B------:R-:W-:Y:S01]  /*0900*/  USHF.L.U32 UR6, UR6, 0x1, URZ ;  /* 0x0000000106067899 */ /* 0x000fe200080006ff */
[----:B------:R-:W-:Y:S01]  /*0910*/  ELECT P0, URZ, PT ;  /* 0x0000000000ff782f */ /* 0x000fe20003800000 */
[----:B---3--:R-:W-:Y:S01]  /*0920*/  ULEA UR4, UR5, UR4, 0x18 ;  /* 0x0000000405047291 */ /* 0x008fe2000f8ec0ff */
[----:B------:R-:W3:Y:S11]  /*0930*/  FENCE.VIEW.ASYNC.S ;  /* 0x00000000000073c6 */ /* 0x000ef60000000000 */
[----:B---3--:R3:W4:Y:S01]  /*0940*/  SYNCS.EXCH.64 URZ, [UR4+0xd0], UR8 ;  /* 0x0000d00804ff75b2 */ /* 0x0087220008000100 */
[----:B------:R3:W1:Y:S01]  /*0950*/  SYNCS.EXCH.64 URZ, [UR4+0xf0], UR6 ;  /* 0x0000f00604ff75b2 */ /* 0x0006620008000100 */
[----:B------:R3:W1:Y:S01]  /*0960*/  SYNCS.EXCH.64 URZ, [UR4+0xd8], UR8 ;  /* 0x0000d80804ff75b2 */ /* 0x0006620008000100 */
[----:B------:R3:W1:Y:S01]  /*0970*/  SYNCS.EXCH.64 URZ, [UR4+0xf8], UR6 ;  /* 0x0000f80604ff75b2 */ /* 0x0006620008000100 */
[----:B------:R3:W1:Y:S01]  /*0980*/  SYNCS.EXCH.64 URZ, [UR4+0xe0], UR8 ;  /* 0x0000e00804ff75b2 */ /* 0x0006620008000100 */
[----:B------:R3:W1:Y:S01]  /*0990*/  SYNCS.EXCH.64 URZ, [UR4+0x100], UR6 ;  /* 0x0001000604ff75b2 */ /* 0x0006620008000100 */
[----:B------:R3:W1:Y:S01]  /*09a0*/  SYNCS.EXCH.64 URZ, [UR4+0xe8], UR8 ;  /* 0x0000e80804ff75b2 */ /* 0x0006620008000100 */
[----:B------:R3:W1:Y:S01]  /*09b0*/  SYNCS.EXCH.64 URZ, [UR4+0x108], UR6 ;  /* 0x0001080604ff75b2 */ /* 0x0006620008000100 */
[----:B------:R-:W-:Y:S01]  /*09c0*/  NOP ;  /* 0x0000000000007918 */ /* 0x000fe20000000000 */
.L_x_11:
[----:B------:R-:W2:Y:S01]  /*09d0*/  SHFL.IDX PT, R0, R46, RZ, 0x1f ;  /* 0x00001fff2e007589 */ /* 0x000ea200000e0000 */
[----:B------:R-:W-:Y:S01]  /*09e0*/  NOP ;  /* 0x0000000000007918 */ /* 0x000fe20000000000 */
[----:B--2---:R-:W-:-:S13]  /*09f0*/  ISETP.NE.AND P0, PT, R0, 0x3, PT ;  /* 0x000000030000780c */ /* 0x004fda0003f05270 */
[----:B------:R-:W-:Y:S05]  /*0a00*/  @P0 BRA `(.L_x_12) ;  /* 0x0000000000300947 */ /* 0x000fea0003800000 */
[----:B------:R-:W2:Y:S01]  /*0a10*/  S2UR UR5, SR_CgaCtaId ;  /* 0x00000000000579c3 */ /* 0x000ea20000008800 */
[----:B---3--:R-:W-:Y:S01]  /*0a20*/  UMOV UR4, 0x400 ;  /* 0x0000040000047882 */ /* 0x008fe20000000000 */
[----:B------:R-:W-:Y:S01]  /*0a30*/  UMOV UR6, 0x20 ;  /* 0x0000002000067882 */ /* 0x000fe20000000000 */
[----:B------:R-:W-:Y:S01]  /*0a40*/  ELECT P0, URZ, PT ;  /* 0x0000000000ff782f */ /* 0x000fe20003800000 */
[----:B------:R-:W-:-:S04]  /*0a50*/  UIADD3 UR6, UPT, UPT, -UR6, 0x100000, URZ ;  /* 0x0010000006067890 */ /* 0x000fc8000fffe1ff */
[----:B------:R-:W-:Y:S02]  /*0a60*/  USHF.L.U32 UR7, UR6, 0xb, URZ ;  /* 0x0000000b06077899 */ /* 0x000fe400080006ff */
[----:B------:R-:W-:Y:S02]  /*0a70*/  USHF.L.U32 UR6, UR6, 0x1, URZ ;  /* 0x0000000106067899 */ /* 0x000fe400080006ff */
[----:B--2---:R-:W-:Y:S01]  /*0a80*/  ULEA UR4, UR5, UR4, 0x18 ;  /* 0x0000000405047291 */ /* 0x004fe2000f8ec0ff */
[----:B------:R-:W2:Y:S11]  /*0a90*/  FENCE.VIEW.ASYNC.S ;  /* 0x00000000000073c6 */ /* 0x000eb60000000000 */
[----:B--2---:R2:W3:Y:S01]  /*0aa0*/  SYNCS.EXCH.64 URZ, [UR4+0x110], UR6 ;  /* 0x0001100604ff75b2 */ /* 0x0044e20008000100 */
[----:B------:R2:W1:Y:S01]  /*0ab0*/  SYNCS.EXCH.64 URZ, [UR4+0x118], UR6 ;  /* 0x0001180604ff75b2 */ /* 0x0004620008000100 */
[----:B------:R-:W-:Y:S01]  /*0ac0*/  NOP ;  /* 0x0000000000007918 */ /* 0x000fe20000000000 */
.L_x_12:
[----:B------:R-:W4:Y:S01]  /*0ad0*/  SHFL.IDX PT, R0, R46, RZ, 0x1f ;  /* 0x00001fff2e007589 */ /* 0x000f2200000e0000 */
[----:B------:R-:W-:Y:S01]  /*0ae0*/  NOP ;  /* 0x0000000000007918 */ /* 0x000fe20000000000 */
[----:B----4-:R-:W-:-:S13]  /*0af0*/  ISETP.NE.AND P0, PT, R0, 0x4, PT ;  /* 0x000000040000780c */ /* 0x010fda0003f05270 */
[----:B------:R-:W-:Y:S05]  /*0b00*/  @P0 BRA `(.L_x_13) ;  /* 0x0000000000440947 */ /* 0x000fea0003800000 */
[----:B------:R-:W4:Y:S01]  /*0b10*/  S2UR UR5, SR_CgaCtaId ;  /* 0x00000000000579c3 */ /* 0x000f220000008800 */
[----:B--23--:R-:W-:Y:S01]  /*0b20*/  UMOV UR4, 0x1e0 ;  /* 0x000001e000047882 */ /* 0x00cfe20000000000 */
[----:B------:R-:W-:Y:S01]  /*0b30*/  UMOV UR6, 0x400 ;  /* 0x0000040000067882 */ /* 0x000fe20000000000 */
[----:B------:R-:W-:Y:S01]  /*0b40*/  USEL UR4, UR4, 0x1a0, UP3 ;  /* 0x000001a004047887 */ /* 0x000fe20009800000 */
[----:B------:R-:W-:Y:S01]  /*0b50*/  UMOV UR8, 0x1 ;  /* 0x0000000100087882 */ /* 0x000fe20000000000 */
[----:B------:R-:W-:Y:S01]  /*0b60*/  ELECT P0, URZ, PT ;  /* 0x0000000000ff782f */ /* 0x000fe20003800000 */
[----:B------:R-:W-:-:S04]  /*0b70*/  UIADD3 UR8, UPT, UPT, -UR8, 0x100000, URZ ;  /* 0x0010000008087890 */ /* 0x000fc8000fffe1ff */
[----:B------:R-:W-:Y:S02]  /*0b80*/  USHF.L.U32 UR9, UR8, 0xb, URZ ;  /* 0x0000000b08097899 */ /* 0x000fe400080006ff */
[----:B------:R-:W-:Y:S02]  /*0b90*/  USHF.L.U32 UR8, UR8, 0x1, URZ ;  /* 0x0000000108087899 */ /* 0x000fe400080006ff */
[----:B----4-:R-:W-:Y:S02]  /*0ba0*/  ULEA UR6, UR5, UR6, 0x18 ;  /* 0x0000000605067291 */ /* 0x010fe4000f8ec0ff */
[----:B------:R-:W-:-:S04]  /*0bb0*/  UIADD3 UR4, UPT, UPT, -UR4, 0x100000, URZ ;  /* 0x0010000004047890 */ /* 0x000fc8000fffe1ff */
[----:B------:R-:W-:Y:S02]  /*0bc0*/  USHF.L.U32 UR5, UR4, 0xb, URZ ;  /* 0x0000000b04057899 */ /* 0x000fe400080006ff */
[----:B------:R-:W-:Y:S01]  /*0bd0*/  USHF.L.U32 UR4, UR4, 0x1, URZ ;  /* 0x0000000104047899 */ /* 0x000fe200080006ff */
[----:B------:R-:W2:Y:S03]  /*0be0*/  FENCE.VIEW.ASYNC.S ;  /* 0x00000000000073c6 */ /* 0x000ea60000000000 */
[----:B--2---:R4:W2:Y:S08]  /*0bf0*/  SYNCS.EXCH.64 URZ, [UR6+0x120], UR8 ;  /* 0x0001200806ff75b2 */ /* 0x0048b00008000100 */
[----:B------:R4:W3:Y:S02]  /*0c00*/  SYNCS.EXCH.64 URZ, [UR6+0x128], UR4 ;  /* 0x0001280406ff75b2 */ /* 0x0008e40008000100 */
[----:B----4-:R-:W-:Y:S01]  /*0c10*/  NOP ;  /* 0x0000000000007918 */ /* 0x010fe20000000000 */
.L_x_13:
[----:B------:R-:W4:Y:S01]  /*0c20*/  SHFL.IDX PT, R0, R46, RZ, 0x1f ;  /* 0x00001fff2e007589 */ /* 0x000f2200000e0000 */
[----:B------:R-:W-:Y:S01]  /*0c30*/  ISETP.NE.OR P1, PT, RZ, UR18, !P1 ;  /* 0x00000012ff007c0c */ /* 0x000fe2000cf25670 */
[----:B------:R-:W-:Y:S01]  /*0c40*/  NOP ;  /* 0x0000000000007918 */ /* 0x000fe20000000000 */
[----:B----4-:R-:W-:-:S13]  /*0c50*/  ISETP.NE.AND P0, PT, R0, 0x5, PT ;  /* 0x000000050000780c */ /* 0x010fda0003f05270 */
[----:B------:R-:W-:Y:S05]  /*0c60*/  @P0 BRA `(.L_x_14) ;  /* 0x0000000000480947 */ /* 0x000fea0003800000 */
[----:B------:R-:W4:Y:S01]  /*0c70*/  S2UR UR5, SR_CgaCtaId ;  /* 0x00000000000579c3 */ /* 0x000f220000008800 */
[----:B--23--:R-:W-:Y:S01]  /*0c80*/  UMOV UR4, 0x400 ;  /* 0x0000040000047882 */ /* 0x00cfe20000000000 */
        /* <DEDUP_REMOVED lines=9> */
[----:B----4-:R-:W-:Y:S01]  /*0d20*/  ULEA UR4, UR5, UR4, 0x18 ;  /* 0x0000000405047291 */ /* 0x010fe2000f8ec0ff */
[----:B------:R-:W2:Y:S11]  /*0d30*/  FENCE.VIEW.ASYNC.S ;  /* 0x00000000000073c6 */ /* 0x000eb60000000000 */
[----:B--2---:R4:W2:Y:S01]  /*0d40*/  SYNCS.EXCH.64 URZ, [UR4+0x130], UR6 ;  /* 0x0001300604ff75b2 */ /* 0x0048a20008000100 */
[----:B------:R4:W3:Y:S01]  /*0d50*/  SYNCS.EXCH.64 URZ, [UR4+0x140], UR8 ;  /* 0x0001400804ff75b2 */ /* 0x0008e20008000100 */
[----:B------:R4:W1:Y:S01]  /*0d60*/  SYNCS.EXCH.64 URZ, [UR4+0x138], UR6 ;  /* 0x0001380604ff75b2 */ /* 0x0008620008000100 */
[----:B------:R4:W1:Y:S02]  /*0d70*/  SYNCS.EXCH.64 URZ, [UR4+0x148], UR8 ;  /* 0x0001480804ff75b2 */ /* 0x0008640008000100 */
[----:B----4-:R-:W-:Y:S01]  /*0d80*/  NOP ;  /* 0x0000000000007918 */ /* 0x010fe20000000000 */
.L_x_14:
[----:B--23--:R-:W2:Y:S01]  /*0d90*/  S2UR UR7, SR_CgaCtaId ;  /* 0x00000000000779c3 */ /* 0x00cea20000008800 */
[----:B------:R-:W-:Y:S01]  /*0da0*/  VOTEU.ALL UP0, P1 ;  /* 0x0000000000ff7886 */ /* 0x000fe20000800000 */
[----:B------:R-:W-:Y:S01]  /*0db0*/  UMOV UR4, 0x20 ;  /* 0x0000002000047882 */ /* 0x000fe20000000000 */
[----:B------:R-:W-:Y:S01]  /*0dc0*/  NOP ;  /* 0x0000000000007918 */ /* 0x000fe20000000000 */
[----:B-1----:R-:W-:Y:S01]  /*0dd0*/  LOP3.LUT R3, R55, 0x1f, RZ, 0xc0, !PT ;  /* 0x0000001f37037812 */ /* 0x002fe200078ec0ff */
[----:B------:R-:W-:Y:S01]  /*0de0*/  UISETP.NE.AND UP4, UPT, UR18, URZ, UPT ;  /* 0x000000ff1200728c */ /* 0x000fe2000bf85270 */
[----:B------:R-:W-:Y:S01]  /*0df0*/  @!UP0 UMOV UR6, 0x400 ;  /* 0x0000040000068882 */ /* 0x000fe20000000000 */
[----:B------:R-:W-:-:S04]  /*0e00*/  @!UP0 UIADD3 UR4, UPT, UPT, -UR4, 0x100000, URZ ;  /* 0x0010000004048890 */ /* 0x000fc8000fffe1ff */
[----:B------:R-:W-:Y:S02]  /*0e10*/  @!UP0 USHF.L.U32 UR5, UR4, 0xb, URZ ;  /* 0x0000000b04058899 */ /* 0x000fe400080006ff */
[----:B------:R-:W-:Y:S02]  /*0e20*/  @!UP0 USHF.L.U32 UR4, UR4, 0x1, URZ ;  /* 0x0000000104048899 */ /* 0x000fe400080006ff */
[----:B--2---:R-:W-:Y:S01]  /*0e30*/  @!UP0 ULEA UR6, UR7, UR6, 0x18 ;  /* 0x0000000607068291 */ /* 0x004fe2000f8ec0ff */
[----:B------:R-:W1:Y:S01]  /*0e40*/  LDCU UR7, c[0x0][0x36c] ;  /* 0x00006d80ff0777ac */ /* 0x000e620008000800 */
[----:B------:R-:W-:Y:S01]  /*0e50*/  VOTEU.ALL UP0, P1 ;  /* 0x0000000000ff7886 */ /* 0x000fe20000800000 */
[----:B------:R-:W2:Y:S09]  /*0e60*/  FENCE.VIEW.ASYNC.S ;  /* 0x00000000000073c6 */ /* 0x000eb20000000000 */
[----:B--2---:R2:W3:Y:S01]  /*0e70*/  @!UP0 SYNCS.EXCH.64 URZ, [UR6+0x150], UR4 ;  /* 0x0001500406ff85b2 */ /* 0x0044e20008000100 */
[----:B-1----:R-:W-:-:S09]  /*0e80*/  UISETP.EQ.U32.AND UP6, UPT, UR7, 0x1, UPT ;  /* 0x000000010700788c */ /* 0x002fd2000bfc2070 */
[----:B--2---:R-:W-:Y:S05]  /*0e90*/  BRA.U !UP6, `(.L_x_15) ;  /* 0x000000010e087547 */ /* 0x004fea000b800000 */
[----:B---3--:R-:W-:Y:S01]  /*0ea0*/  UCGABAR_ARV ;  /* 0x00000000000079c7 */ /* 0x008fe20008000000 */
[----:B------:R-:W-:Y:S05]  /*0eb0*/  BRA `(.L_x_16) ;  /* 0x0000000000047947 */ /* 0x000fea0003800000 */
.L_x_15:
[----:B---3--:R-:W-:Y:S01]  /*0ec0*/  NOP ;  /* 0x0000000000007918 */ /* 0x008fe20000000000 */
.L_x_16:
[----:B------:R-:W1:Y:S01]  /*0ed0*/  S2UR UR22, SR_CTAID.X ;  /* 0x00000000001679c3 */ /* 0x000e620000002500 */
[----:B------:R-:W-:-:S05]  /*0ee0*/  CS2R.32 R48, SR_CgaSize ;  /* 0x0000000000307805 */ /* 0x000fca0000008a00 */
[----:B------:R-:W-:-:S05]  /*0ef0*/  IMAD R48, R48, -0xa0, RZ ;  /* 0xffffff6030307824 */ /* 0x000fca00078e02ff */
[----:B------:R-:W-:-:S14]  /*0f00*/  R2UR UR5, R48 ;  /* 0x00000000300572ca */ /* 0x000fdc00000e0000 */
[----:B------:R-:W2:Y:S01]  /*0f10*/  LDCU UR5, c[0x0][UR5+0x2b0] ;  /* 0x00005600050577ac */ /* 0x000ea20008000800 */
[----:B------:R-:W-:-:S05]  /*0f20*/  CS2R.32 R48, SR_CgaSize ;  /* 0x0000000000307805 */ /* 0x000fca0000008a00 */
[----:B------:R-:W-:-:S05]  /*0f30*/  IMAD R48, R48, -0xa0, RZ ;  /* 0xffffff6030307824 */ /* 0x000fca00078e02ff */
[----:B------:R-:W-:-:S14]  /*0f40*/  R2UR UR4, R48 ;  /* 0x00000000300472ca */ /* 0x000fdc00000e0000 */
[----:B------:R-:W3:Y:S01]  /*0f50*/  LDCU UR4, c[0x0][UR4+0x2b4] ;  /* 0x00005680040477ac */ /* 0x000ee20008000800 */
[----:B------:R-:W4:Y:S01]  /*0f60*/  S2UR UR20, SR_CTAID.Y ;  /* 0x00000000001479c3 */ /* 0x000f220000002600 */
[----:B------:R-:W-:-:S05]  /*0f70*/  CS2R.32 R48, SR_CgaSize ;  /* 0x0000000000307805 */ /* 0x000fca0000008a00 */
[----:B------:R-:W-:-:S05]  /*0f80*/  IMAD R48, R48, -0xa0, RZ ;  /* 0xffffff6030307824 */ /* 0x000fca00078e02ff */
[----:B------:R-:W-:-:S14]  /*0f90*/  R2UR UR7, R48 ;  /* 0x00000000300772ca */ /* 0x000fdc00000e0000 */
[----:B------:R-:W3:Y:S01]  /*0fa0*/  LDCU UR7, c[0x0][UR7+0x2a0] ;  /* 0x00005400070777ac */ /* 0x000ee20008000800 */
[----:B------:R-:W-:-:S05]  /*0fb0*/  CS2R.32 R48, SR_CgaSize ;  /* 0x0000000000307805 */ /* 0x000fca0000008a00 */
[----:B------:R-:W-:-:S05]  /*0fc0*/  IMAD R48, R48, -0xa0, RZ ;  /* 0xffffff6030307824 */ /* 0x000fca00078e02ff */
[----:B------:R-:W-:-:S14]  /*0fd0*/  R2UR UR8, R48 ;  /* 0x00000000300872ca */ /* 0x000fdc00000e0000 */
[----:B------:R-:W3:Y:S01]  /*0fe0*/  LDCU UR8, c[0x0][UR8+0x2a4] ;  /* 0x00005480080877ac */ /* 0x000ee20008000800 */
[----:B------:R-:W3:Y:S01]  /*0ff0*/  LDCU UR19, c[0x0][0xb24] ;  /* 0x00016480ff1377ac */ /* 0x000ee20008000800 */
[----:B------:R-:W3:Y:S01]  /*1000*/  LDCU UR39, c[0x0][0xb24] ;  /* 0x00016480ff2777ac */ /* 0x000ee20008000800 */
[----:B-1----:R-:W-:Y:S01]  /*1010*/  I2FP.F32.U32 R2, UR22 ;  /* 0x0000001600027c45 */ /* 0x002fe20008201000 */
[----:B------:R-:W1:Y:S04]  /*1020*/  LDCU UR24, c[0x0][0xb30] ;  /* 0x00016600ff1877ac */ /* 0x000e680008000800 */
[----:B--2---:R-:W-:Y:S01]  /*1030*/  FMUL R2, R2, UR5 ;  /* 0x0000000502027c20 */ /* 0x004fe20008400000 */
[----:B----4-:R-:W-:-:S05]  /*1040*/  I2FP.F32.U32 R0, UR20 ;  /* 0x0000001400007c45 */ /* 0x010fca0008201000 */
[----:B------:R-:W2:Y:S01]  /*1050*/  F2I.U32.TRUNC.NTZ R2, R2 ;  /* 0x0000000200027305 */ /* 0x000ea2000020f000 */
[----:B---3--:R-:W-:-:S07]  /*1060*/  FMUL R0, R0, UR4 ;  /* 0x0000000400007c20 */ /* 0x008fce0008400000 */
[----:B------:R-:W3:Y:S01]  /*1070*/  F2I.U32.TRUNC.NTZ R0, R0 ;  /* 0x0000000000007305 */ /* 0x000ee2000020f000 */
[----:B--2---:R-:W-:Y:S02]  /*1080*/  R2UR UR4, R2 ;  /* 0x00000000020472ca */ /* 0x004fe400000e0000 */
[----:B------:R-:W-:Y:S02]  /*1090*/  PRMT R2, RZ, 0x7610, R2 ;  /* 0x00007610ff027816 */ /* 0x000fe40000000002 */
[----:B---3--:R-:W-:Y:S02]  /*10a0*/  R2UR UR6, R0 ;  /* 0x00000000000672ca */ /* 0x008fe400000e0000 */
[----:B------:R-:W-:-:S07]  /*10b0*/  PRMT R0, RZ, 0x7610, R0 ;  /* 0x00007610ff007816 */ /* 0x000fce0000000000 */
[----:B------:R-:W-:-:S04]  /*10c0*/  UIADD3 UR5, UPT, UPT, -UR4, URZ, URZ ;  /* 0x000000ff04057290 */ /* 0x000fc8000fffe1ff */
[----:B------:R-:W-:Y:S02]  /*10d0*/  UIMAD UR5, UR7, UR5, UR22 ;  /* 0x00000005070572a4 */ /* 0x000fe4000f8e0216 */
[----:B------:R-:W-:-:S04]  /*10e0*/  UIADD3 UR4, UPT, UPT, -UR6, URZ, URZ ;  /* 0x000000ff06047290 */ /* 0x000fc8000fffe1ff */
[----:B------:R-:W-:Y:S01]  /*10f0*/  IMAD.U32 R48, RZ, RZ, UR5 ;  /* 0x00000005ff307e24 */ /* 0x000fe2000f8e00ff */
[----:B------:R-:W-:-:S06]  /*1100*/  UIMAD UR4, UR8, UR4, UR20 ;  /* 0x00000004080472a4 */ /* 0x000fcc000f8e0214 */
[----:B------:R-:W-:Y:S01]  /*1110*/  IMAD.U32 R47, RZ, RZ, UR4 ;  /* 0x00000004ff2f7e24 */ /* 0x000fe2000f8e00ff */
[----:B-1----:R-:W-:Y:S06]  /*1120*/  BRA.U UP4, `(.L_x_17) ;  /* 0x0000000104307547 */ /* 0x002fec000b800000 */
[----:B------:R-:W-:Y:S01]  /*1130*/  R2UR UR5, R47 ;  /* 0x000000002f0572ca */ /* 0x000fe200000e0000 */
[----:B------:R-:W-:Y:S01]  /*1140*/  UMOV UR7, 0x3 ;  /* 0x0000000300077882 */ /* 0x000fe20000000000 */
[----:B------:R-:W-:-:S11]  /*1150*/  R2UR UR4, R48 ;  /* 0x00000000300472ca */ /* 0x000fd600000e0000 */
[----:B------:R-:W-:-:S04]  /*1160*/  UISETP.NE.AND UP0, UPT, UR5, URZ, UPT ;  /* 0x000000ff0500728c */ /* 0x000fc8000bf05270 */
[----:B------:R-:W-:Y:S02]  /*1170*/  UISETP.LT.U32.OR UP0, UPT, UR4, 0x2, !UP0 ;  /* 0x000000020400788c */ /* 0x000fe4000c701470 */
[----:B------:R-:W-:Y:S02]  /*1180*/  ULOP3.LUT UR4, UR4, 0xfffffffe, URZ, 0xc0, !UPT ;  /* 0xfffffffe04047892 */ /* 0x000fe4000f8ec0ff */
[----:B------:R-:W-:Y:S02]  /*1190*/  USEL UR6, URZ, 0x1, !UP0 ;  /* 0x00000001ff067887 */ /* 0x000fe4000c000000 */
[----:B------:R-:W-:Y:S02]  /*11a0*/  USEL UR5, URZ, 0x2, !UP0 ;  /* 0x00000002ff057887 */ /* 0x000fe4000c000000 */
[----:B------:R-:W-:Y:S02]  /*11b0*/  USHF.L.U32 UR4, UR7, UR4, URZ ;  /* 0x0000000407047299 */ /* 0x000fe400080006ff */
[----:B------:R-:W-:-:S04]  /*11c0*/  UIADD3 UR5, UPT, UPT, UR6, UR5, URZ ;  /* 0x0000000506057290 */ /* 0x000fc8000fffe0ff */
[----:B------:R-:W-:Y:S02]  /*11d0*/  IMAD.U32 R0, RZ, RZ, UR4 ;  /* 0x00000004ff007e24 */ /* 0x000fe4000f8e00ff */
[----:B------:R-:W-:-:S07]  /*11e0*/  IMAD.U32 R2, RZ, RZ, UR5 ;  /* 0x00000005ff027e24 */ /* 0x000fce000f8e00ff */
.L_x_17:
[----:B------:R-:W1:Y:S01]  /*11f0*/  S2UR UR48, SR_CTAID.Z ;  /* 0x00000000003079c3 */ /* 0x000e620000002700 */
[----:B------:R-:W-:Y:S01]  /*1200*/  UISETP.GE.AND UP0, UPT, UR19, 0x1, UPT ;  /* 0x000000011300788c */ /* 0x000fe2000bf06270 */
[----:B------:R-:W-:-:S08]  /*1210*/  UMOV UR45, UR22 ;  /* 0x00000016002d7c82 */ /* 0x000fd00008000000 */
[----:B------:R-:W-:Y:S05]  /*1220*/  BRA.U !UP0, `(.L_x_18) ;  /* 0x0000000108d47547 */ /* 0x000fea000b800000 */
[----:B------:R-:W2:Y:S01]  /*1230*/  LDCU.128 UR12, c[0x0][0xb10] ;  /* 0x00016200ff0c77ac */ /* 0x000ea20008000c00 */
[----:B------:R-:W3:Y:S01]  /*1240*/  LDCU UR21, c[0x0][0xb0c] ;  /* 0x00016180ff1577ac */ /* 0x000ee20008000800 */
[----:B------:R-:W4:Y:S01]  /*1250*/  LDCU UR6, c[0x0][0x370] ;  /* 0x00006e00ff0677ac */ /* 0x000f220008000800 */
[----:B------:R-:W1:Y:S01]  /*1260*/  LDCU UR7, c[0x0][0x374] ;  /* 0x00006e80ff0777ac */ /* 0x000e620008000800 */
[----:B------:R-:W1:Y:S01]  /*1270*/  LDCU UR23, c[0x0][0xb20] ;  /* 0x00016400ff1777ac */ /* 0x000e620008000800 */
[----:B--2---:R-:W-:Y:S02]  /*1280*/  UIMAD.WIDE.U32 UR4, UR22, UR12, URZ ;  /* 0x0000000c160472a5 */ /* 0x004fe4000f8e00ff */
[----:B---3--:R-:W-:Y:S01]  /*1290*/  UISETP.NE.AND UP0, UPT, UR21, 0x1, UPT ;  /* 0x000000011500788c */ /* 0x008fe2000bf05270 */
[----:B------:R-:W2:Y:S01]  /*12a0*/  LDCU.64 UR8, c[0x0][0xb28] ;  /* 0x00016500ff0877ac */ /* 0x000ea20008000a00 */
[----:B----4-:R-:W-:-:S03]  /*12b0*/  UIMAD.WIDE.U32 UR10, UR6, UR12, URZ ;  /* 0x0000000c060a72a5 */ /* 0x010fc6000f8e00ff */
[----:B------:R-:W-:Y:S01]  /*12c0*/  UMOV UR4, UR5 ;  /* 0x0000000500047c82 */ /* 0x000fe20008000000 */
[----:B------:R-:W-:Y:S02]  /*12d0*/  UISETP.NE.AND UP2, UPT, UR19, 0x1, UPT ;  /* 0x000000011300788c */ /* 0x000fe4000bf45270 */
[----:B------:R-:W-:Y:S01]  /*12e0*/  USHF.R.U32.HI UR4, URZ, UR13, UR4 ;  /* 0x0000000dff047299 */ /* 0x000fe20008011604 */
[----:B------:R-:W-:Y:S01]  /*12f0*/  UMOV UR10, UR11 ;  /* 0x0000000b000a7c82 */ /* 0x000fe20008000000 */
[----:B------:R-:W-:Y:S02]  /*1300*/  UIMAD.WIDE.U32 UR16, UR20, UR15, URZ ;  /* 0x0000000f141072a5 */ /* 0x000fe4000f8e00ff */
[----:B------:R-:W-:Y:S02]  /*1310*/  USEL UR5, UR22, UR4, !UP0 ;  /* 0x0000000416057287 */ /* 0x000fe4000c000000 */
[----:B------:R-:W-:Y:S02]  /*1320*/  @UP0 USHF.R.U32.HI UR6, URZ, UR13, UR10 ;  /* 0x0000000dff060299 */ /* 0x000fe4000801160a */
[----:B------:R-:W-:-:S02]  /*1330*/  UISETP.NE.AND UP0, UPT, UR14, 0x1, UPT ;  /* 0x000000010e00788c */ /* 0x000fc4000bf05270 */
[----:B-1----:R-:W-:Y:S02]  /*1340*/  UIMAD.WIDE.U32 UR10, UR7, UR15, URZ ;  /* 0x0000000f070a72a5 */ /* 0x002fe4000f8e00ff */
[----:B--2---:R-:W-:Y:S01]  /*1350*/  UIMAD.WIDE.U32 UR12, UR6, UR8, URZ ;  /* 0x00000008060c72a5 */ /* 0x004fe2000f8e00ff */
[----:B------:R-:W-:Y:S01]  /*1360*/  UMOV UR4, UR17 ;  /* 0x0000001100047c82 */ /* 0x000fe20008000000 */
[----:B------:R-:W-:-:S03]  /*1370*/  UIADD3 UR45, UPT, UPT, -UR5, URZ, URZ ;  /* 0x000000ff052d7290 */ /* 0x000fc6000fffe1ff */
[----:B------:R-:W-:Y:S01]  /*1380*/  UMOV UR10, UR11 ;  /* 0x0000000b000a7c82 */ /* 0x000fe20008000000 */
[----:B------:R-:W-:Y:S02]  /*1390*/  USHF.R.U32.HI UR4, URZ, UR23, UR4 ;  /* 0x00000017ff047299 */ /* 0x000fe40008011604 */
[----:B------:R-:W-:Y:S01]  /*13a0*/  @UP0 USHF.R.U32.HI UR7, URZ, UR23, UR10 ;  /* 0x00000017ff070299 */ /* 0x000fe2000801160a */
[----:B------:R-:W-:Y:S01]  /*13b0*/  UMOV UR12, UR13 ;  /* 0x0000000d000c7c82 */ /* 0x000fe20008000000 */
[----:B------:R-:W-:Y:S02]  /*13c0*/  USEL UR4, UR20, UR4, !UP0 ;  /* 0x0000000414047287 */ /* 0x000fe4000c000000 */
[----:B------:R-:W-:Y:S02]  /*13d0*/  UIMAD.WIDE.U32 UR10, UR7, UR8, URZ ;  /* 0x00000008070a72a5 */ /* 0x000fe4000f8e00ff */
[----:B------:R-:W-:Y:S02]  /*13e0*/  @UP2 USHF.R.U32.HI UR6, URZ, UR9, UR12 ;  /* 0x00000009ff062299 */ /* 0x000fe4000801160c */
[----:B------:R-:W-:-:S02]  /*13f0*/  UIMAD.WIDE.U32 UR12, UR4, UR8, URZ ;  /* 0x00000008040c72a5 */ /* 0x000fc4000f8e00ff */
[----:B------:R-:W-:Y:S01]  /*1400*/  UIMAD UR45, UR21, UR45, UR22 ;  /* 0x0000002d152d72a4 */ /* 0x000fe2000f8e0216 */
[----:B------:R-:W-:Y:S02]  /*1410*/  UMOV UR10, UR11 ;  /* 0x0000000b000a7c82 */ /* 0x000fe40008000000 */
[----:B------:R-:W-:Y:S02]  /*1420*/  @UP2 USHF.R.U32.HI UR7, URZ, UR9, UR10 ;  /* 0x00000009ff072299 */ /* 0x000fe4000801160a */
[----:B------:R-:W-:Y:S02]  /*1430*/  UIMAD UR10, UR6, UR19, URZ ;  /* 0x00000013060a72a4 */ /* 0x000fe4000f8e02ff */
[----:B------:R-:W-:-:S04]  /*1440*/  UIMAD UR7, UR7, UR19, URZ ;  /* 0x00000013070772a4 */ /* 0x000fc8000f8e02ff */
[----:B------:R-:W-:-:S03]  /*1450*/  UISETP.GE.AND UP0, UPT, UR4, UR7, UPT ;  /* 0x000000070400728c */ /* 0x000fc6000bf06270 */
[----:B------:R-:W-:Y:S01]  /*1460*/  UMOV UR7, UR13 ;  /* 0x0000000d00077c82 */ /* 0x000fe20008000000 */
[----:B------:R-:W-:Y:S02]  /*1470*/  UISETP.GE.OR UP0, UPT, UR5, UR10, UP0 ;  /* 0x0000000a0500728c */ /* 0x000fe40008706670 */
[----:B------:R-:W-:Y:S02]  /*1480*/  UIMAD.WIDE.U32 UR10, UR5, UR8, URZ ;  /* 0x00000008050a72a5 */ /* 0x000fe4000f8e00ff */
[----:B------:R-:W-:Y:S02]  /*1490*/  USHF.R.U32.HI UR7, URZ, UR9, UR7 ;  /* 0x00000009ff077299 */ /* 0x000fe40008011607 */
[----:B------:R-:W-:Y:S02]  /*14a0*/  UIADD3 UR10, UPT, UPT, -UR4, URZ, URZ ;  /* 0x000000ff040a7290 */ /* 0x000fe4000fffe1ff */
[----:B------:R-:W-:Y:S02]  /*14b0*/  USEL UR7, UR4, UR7, !UP2 ;  /* 0x0000000704077287 */ /* 0x000fe4000d000000 */
[----:B------:R-:W-:Y:S01]  /*14c0*/  UIMAD UR10, UR14, UR10, UR20 ;  /* 0x0000000a0e0a72a4 */ /* 0x000fe2000f8e0214 */
[----:B------:R-:W-:-:S02]  /*14d0*/  @!UP0 UMOV UR8, UR11 ;  /* 0x0000000b00088c82 */ /* 0x000fc40008000000 */
[----:B------:R-:W-:Y:S02]  /*14e0*/  @!UP0 USHF.R.U32.HI UR8, URZ, UR9, UR8 ;  /* 0x00000009ff088299 */ /* 0x000fe40008011608 */
[----:B------:R-:W-:Y:S02]  /*14f0*/  UIADD3 UR9, UPT, UPT, -UR7, URZ, URZ ;  /* 0x000000ff07097290 */ /* 0x000fe4000fffe1ff */
[----:B------:R-:W-:Y:S02]  /*1500*/  @!UP0 USEL UR8, UR5, UR8, !UP2 ;  /* 0x0000000805088287 */ /* 0x000fe4000d000000 */
[----:B------:R-:W-:Y:S02]  /*1510*/  UIMAD UR9, UR19, UR9, UR4 ;  /* 0x00000009130972a4 */ /* 0x000fe4000f8e0204 */
[----:B------:R-:W-:Y:S02]  /*1520*/  @!UP0 UIADD3 UR7, UPT, UPT, UR7, -UR8, URZ ;  /* 0x8000000807078290 */ /* 0x000fe4000fffe0ff */
[----:B------:R-:W-:-:S02]  /*1530*/  @!UP0 UIMAD UR6, UR9, UR6, UR8 ;  /* 0x00000006090682a4 */ /* 0x000fc4000f8e0208 */
[----:B------:R-:W-:-:S04]  /*1540*/  @!UP0 UIMAD UR4, UR7, UR19, UR5 ;  /* 0x00000013070482a4 */ /* 0x000fc8000f8e0205 */
[----:B------:R-:W-:Y:S01]  /*1550*/  UIMAD UR20, UR4, UR14, UR10 ;  /* 0x0000000e041472a4 */ /* 0x000fe2000f8e020a */
[----:B------:R-:W-:Y:S02]  /*1560*/  @!UP0 UMOV UR5, UR6 ;  /* 0x0000000600058c82 */ /* 0x000fe40008000000 */
[----:B------:R-:W-:-:S12]  /*1570*/  UIMAD UR45, UR5, UR21, UR45 ;  /* 0x00000015052d72a4 */ /* 0x000fd8000f8e022d */
.L_x_18:
[----:B------:R-:W-:-:S09]  /*1580*/  UISETP.NE.AND UP0, UPT, UR24, 0x1, UPT ;  /* 0x000000011800788c */ /* 0x000fd2000bf05270 */
[----:B------:R-:W-:Y:S05]  /*1590*/  BRA.U UP0, `(.L_x_19) ;  /* 0x0000000100407547 */ /* 0x000fea000b800000 */
[----:B------:R-:W2:Y:S01]  /*15a0*/  LDCU.128 UR8, c[0x0][0xb10] ;  /* 0x00016200ff0877ac */ /* 0x000ea20008000c00 */
[----:B------:R-:W3:Y:S01]  /*15b0*/  LDCU UR12, c[0x0][0xb0c] ;  /* 0x00016180ff0c77ac */ /* 0x000ee20008000800 */
[----:B------:R-:W4:Y:S01]  /*15c0*/  LDCU UR13, c[0x0][0xb20] ;  /* 0x00016400ff0d77ac */ /* 0x000f220008000800 */
[----:B--2---:R-:W-:Y:S02]  /*15d0*/  UIMAD.WIDE.U32 UR4, UR45, UR8, URZ ;  /* 0x000000082d0472a5 */ /* 0x004fe4000f8e00ff */
[----:B------:R-:W-:Y:S02]  /*15e0*/  UIMAD.WIDE.U32 UR6, UR20, UR11, URZ ;  /* 0x0000000b140672a5 */ /* 0x000fe4000f8e00ff */
[----:B---3--:R-:W-:Y:S02]  /*15f0*/  UISETP.NE.AND UP0, UPT, UR12, 0x1, UPT ;  /* 0x000000010c00788c */ /* 0x008fe4000bf05270 */
[----:B------:R-:W-:-:S03]  /*1600*/  USHF.R.U32.HI UR5, URZ, UR9, UR5 ;  /* 0x00000009ff057299 */ /* 0x000fc60008011605 */
[----:B------:R-:W-:Y:S01]  /*1610*/  UMOV UR4, UR7 ;  /* 0x0000000700047c82 */ /* 0x000fe20008000000 */
[----:B------:R-:W-:Y:S02]  /*1620*/  USEL UR5, UR45, UR5, !UP0 ;  /* 0x000000052d057287 */ /* 0x000fe4000c000000 */
[----:B------:R-:W-:Y:S02]  /*1630*/  UISETP.NE.AND UP0, UPT, UR10, 0x1, UPT ;  /* 0x000000010a00788c */ /* 0x000fe4000bf05270 */
[----:B----4-:R-:W-:-:S04]  /*1640*/  USHF.R.U32.HI UR4, URZ, UR13, UR4 ;  /* 0x0000000dff047299 */ /* 0x010fc80008011604 */
[----:B------:R-:W-:-:S04]  /*1650*/  USEL UR4, UR20, UR4, !UP0 ;  /* 0x0000000414047287 */ /* 0x000fc8000c000000 */
[----:B------:R-:W-:Y:S02]  /*1660*/  UIADD3 UR6, UPT, UPT, -UR4, UR5, URZ ;  /* 0x0000000504067290 */ /* 0x000fe4000fffe1ff */
[----:B------:R-:W-:Y:S02]  /*1670*/  UIADD3 UR4, UPT, UPT, UR4, -UR5, URZ ;  /* 0x8000000504047290 */ /* 0x000fe4000fffe0ff */
[----:B------:R-:W-:Y:S02]  /*1680*/  UIMAD UR20, UR6, UR10, UR20 ;  /* 0x0000000a061472a4 */ /* 0x000fe4000f8e0214 */
[----:B------:R-:W-:-:S12]  /*1690*/  UIMAD UR45, UR4, UR12, UR45 ;  /* 0x0000000c042d72a4 */ /* 0x000fd8000f8e022d */
.L_x_19:
[----:B------:R-:W-:Y:S05]  /*16a0*/  BRA.U !UP6, `(.L_x_20) ;  /* 0x000000010e0c7547 */ /* 0x000fea000b800000 */
[----:B------:R-:W-:Y:S01]  /*16b0*/  UCGABAR_WAIT ;  /* 0x0000000000007dc7 */ /* 0x000fe20008000000 */
[----:B------:R-:W-:Y:S01]  /*16c0*/  CCTL.IVALL ;  /* 0x00000000ff00798f */ /* 0x000fe20002000000 */
[----:B------:R-:W-:Y:S05]  /*16d0*/  BRA `(.L_x_21) ;  /* 0x0000000000047947 */ /* 0x000fea0003800000 */
.L_x_20:
[----:B------:R-:W-:Y:S06]  /*16e0*/  BAR.SYNC.DEFER_BLOCKING 0x0 ;  /* 0x0000000000007b1d */ /* 0x000fec0000010000 */
.L_x_21:
[----:B------:R-:W-:Y:S05]  /*16f0*/  BRA.U UP5, `(.L_x_22) ;  /* 0x0000001d053c7547 */ /* 0x000fea000b800000 */
[----:B------:R-:W2:Y:S01]  /*1700*/  LDCU UR5, c[0x0][0x388] ;  /* 0x00007100ff0577ac */ /* 0x000ea20008000800 */
[----:B------:R-:W-:Y:S01]  /*1710*/  PLOP3.LUT P1, PT, PT, PT, UP3, 0x80, 0x8 ;  /* 0x000000000008781c */ /* 0x000fe20003f2f038 */
[----:B------:R-:W-:Y:S01]  /*1720*/  IMAD.MOV.U32 R2, RZ, RZ, RZ ;  /* 0x000000ffff027224 */ /* 0x000fe200078e00ff */
[----:B------:R-:W-:Y:S01]  /*1730*/  ISETP.EQ.OR P2, PT, R3, RZ, P3 ;  /* 0x000000ff0300720c */ /* 0x000fe20001f42670 */
[----:B------:R-:W3:Y:S01]  /*1740*/  LDCU UR6, c[0x0][0x38c] ;  /* 0x00007180ff0677ac */ /* 0x000ee20008000800 */
[----:B------:R-:W-:Y:S01]  /*1750*/  PLOP3.LUT P1, PT, P1, PT, PT, 0x8, 0x80 ;  /* 0x000000000080781c */ /* 0x000fe20000f2e170 */
[----:B------:R-:W4:Y:S01]  /*1760*/  LDCU UR50, c[0x0][0x390] ;  /* 0x00007200ff3277ac */ /* 0x000f220008000800 */
[----:B------:R-:W-:Y:S02]  /*1770*/  USHF.L.U32 UR49, UR22, 0x6, URZ ;  /* 0x0000000616317899 */ /* 0x000fe400080006ff */
[----:B------:R-:W-:Y:S01]  /*1780*/  UISETP.NE.AND UP1, UPT, UR18, URZ, UPT ;  /* 0x000000ff1200728c */ /* 0x000fe2000bf25270 */
[----:B-1----:R-:W1:Y:S01]  /*1790*/  LDCU UR48, c[0x0][0x370] ;  /* 0x00006e00ff3077ac */ /* 0x002e620008000800 */
[----:B--2---:R-:W-:Y:S01]  /*17a0*/  UIADD3 UR5, UPT, UPT, UR5, 0x3f, URZ ;  /* 0x0000003f05057890 */ /* 0x004fe2000fffe0ff */
[----:B------:R-:W2:Y:S03]  /*17b0*/  LDCU.64 UR36, c[0x0][0x348] ;  /* 0x00006900ff2477ac */ /* 0x000ea60008000a00 */
[----:B------:R-:W-:-:S02]  /*17c0*/  USHF.R.S32.HI UR4, URZ, 0x1f, UR5 ;  /* 0x0000001fff047899 */ /* 0x000fc40008011405 */
[----:B------:R-:W-:Y:S02]  /*17d0*/  ULOP3.LUT UR49, UR49, 0x40, URZ, 0xc0, !UPT ;  /* 0x0000004031317892 */ /* 0x000fe4000f8ec0ff */
[----:B------:R-:W-:Y:S01]  /*17e0*/  ULEA.HI UR4, UR4, UR5, URZ, 0x6 ;  /* 0x0000000504047291 */ /* 0x000fe2000f8f30ff */
[----:B------:R-:W1:Y:S03]  /*17f0*/  LDCU UR47, c[0x0][0x374] ;  /* 0x00006e80ff2f77ac */ /* 0x000e660008000800 */
[----:B------:R-:W-:Y:S02]  /*1800*/  USHF.R.S32.HI UR4, URZ, 0x6, UR4 ;  /* 0x00000006ff047899 */ /* 0x000fe40008011404 */
[----:B------:R-:W-:Y:S02]  /*1810*/  USEL UR33, UR67, 0x2, UP1 ;  /* 0x0000000243217887 */ /* 0x000fe40008800000 */
[----:B---3--:R-:W-:Y:S01]  /*1820*/  UIMAD UR4, UR4, UR6, URZ ;  /* 0x00000006040472a4 */ /* 0x008fe2000f8e02ff */
[----:B------:R-:W-:Y:S01]  /*1830*/  UMOV UR23, 0x1 ;  /* 0x0000000100177882 */ /* 0x000fe20000000000 */
[----:B------:R-:W-:-:S02]  /*1840*/  UMOV UR25, URZ ;  /* 0x000000ff00197c82 */ /* 0x000fc40008000000 */
[----:B----4-:R-:W-:Y:S01]  /*1850*/  UIMAD UR50, UR4, UR50, URZ ;  /* 0x00000032043272a4 */ /* 0x010fe2000f8e02ff */
[----:B------:R-:W-:Y:S01]  /*1860*/  UMOV UR30, URZ ;  /* 0x000000ff001e7c82 */ /* 0x000fe20008000000 */
[----:B------:R-:W-:Y:S02]  /*1870*/  UMOV UR34, URZ ;  /* 0x000000ff00227c82 */ /* 0x000fe40008000000 */
[----:B------:R-:W-:Y:S02]  /*1880*/  UISETP.NE.AND UP2, UPT, UR50, URZ, UPT ;  /* 0x000000ff3200728c */ /* 0x000fe4000bf45270 */
[----:B------:R-:W-:-:S04]  /*1890*/  UISETP.LT.U32.AND UP0, UPT, UR50, 0xd, UPT ;  /* 0x0000000d3200788c */ /* 0x000fc8000bf01070 */
[----:B------:R-:W-:-:S04]  /*18a0*/  USEL UR4, UR50, 0xd, UP0 ;  /* 0x0000000d32047887 */ /* 0x000fc80008000000 */
[----:B------:R-:W-:Y:S02]  /*18b0*/  UIADD3 UR5, UPT, UPT, UR4, -0x1, URZ ;  /* 0xffffffff04057890 */ /* 0x000fe4000fffe0ff */
[----:B------:R-:W-:Y:S02]  /*18c0*/  @!UP2 UIADD3 UR5, UPT, UPT, UR4, URZ, URZ ;  /* 0x000000ff0405a290 */ /* 0x000fe4000fffe0ff */
[----:B------:R-:W-:Y:S02]  /*18d0*/  UIADD3 UR46, UPT, UPT, UR50, -UR4, URZ ;  /* 0x80000004322e7290 */ /* 0x000fe4000fffe0ff */
[----:B-12---:R-:W-:-:S12]  /*18e0*/  UIADD3 UR51, UPT, UPT, UR5, 0x1, URZ ;  /* 0x0000000105337890 */ /* 0x006fd8000fffe0ff */
.L_x_40:
[----:B------:R-:W1:Y:S01]  /*18f0*/  S2UR UR31, SR_CgaCtaId ;  /* 0x00000000001f79c3 */ /* 0x000e620000008800 */
[----:B------:R-:W-:Y:S01]  /*1900*/  UMOV UR4, 0x400 ;  /* 0x0000040000047882 */ /* 0x000fe20000000000 */
[----:B------:R-:W-:Y:S01]  /*1910*/  MOV R0, UR23 ;  /* 0x0000001700007c02 */ /* 0x000fe20008000f00 */
[----:B------:R-:W-:Y:S02]  /*1920*/  UISETP.NE.AND UP0, UPT, UR50, URZ, UPT ;  /* 0x000000ff3200728c */ /* 0x000fe4000bf05270 */
[----:B------:R-:W-:Y:S01]  /*1930*/  ULEA UR10, UR20, UR49, 0x7 ;  /* 0x00000031140a7291 */ /* 0x000fe2000f8e38ff */
[----:B------:R-:W-:Y:S01]  /*1940*/  SHF.L.U32 R0, R0, 0x1f, RZ ;  /* 0x0000001f00007819 */ /* 0x000fe200000006ff */
[----:B------:R-:W-:Y:S01]  /*1950*/  UMOV UR24, URZ ;  /* 0x000000ff00187c82 */ /* 0x000fe20008000000 */
[----:B------:R-:W-:Y:S01]  /*1960*/  UMOV UR13, URZ ;  /* 0x000000ff000d7c82 */ /* 0x000fe20008000000 */
[----:B------:R-:W-:Y:S01]  /*1970*/  UMOV UR12, URZ ;  /* 0x000000ff000c7c82 */ /* 0x000fe20008000000 */
[----:B-1----:R-:W-:-:S04]  /*1980*/  ULEA UR31, UR31, UR4, 0x18 ;  /* 0x000000041f1f7291 */ /* 0x002fc8000f8ec0ff */
[----:B------:R-:W-:-:S09]  /*1990*/  ULEA UR4, UR25, UR31, 0x3 ;  /* 0x0000001f19047291 */ /* 0x000fd2000f8e18ff */
[----:B------:R1:W2:Y:S01]  /*19a0*/  SYNCS.PHASECHK.TRANS64.TRYWAIT P0, [UR4+0x68], R0 ;  /* 0x00006800ff0075a7 */ /* 0x0002a20008001104 */
[----:B------:R-:W-:-:S04]  /*19b0*/  ULEA.HI UR4, UR45, UR45, URZ, 0x1 ;  /* 0x0000002d2d047291 */ /* 0x000fc8000f8f08ff */
[----:B------:R-:W-:-:S04]  /*19c0*/  USHF.L.U32 UR4, UR4, 0x6, URZ ;  /* 0x0000000604047899 */ /* 0x000fc800080006ff */
[----:B------:R-:W-:Y:S01]  /*19d0*/  ULOP3.LUT UR35, UR49, 0xffffff80, UR4, 0xf8, !UPT ;  /* 0xffffff8031237892 */ /* 0x000fe2000f8ef804 */
[----:B------:R-:W-:Y:S11]  /*19e0*/  BRA.U !UP0, `(.L_x_23) ;  /* 0x00000005085c7547 */ /* 0x000ff6000b800000 */
[----:B------:R-:W3:Y:S01]  /*19f0*/  LDCU.128 UR16, c[0x0][0x480] ;  /* 0x00009000ff1077ac */ /* 0x000ee20008000c00 */
[----:B------:R-:W4:Y:S01]  /*1a00*/  LDCU.64 UR20, c[0x0][0x490] ;  /* 0x00009200ff1477ac */ /* 0x000f220008000a00 */
[----:B------:R-:W1:Y:S01]  /*1a10*/  LDCU.64 UR12, c[0x0][0x4b0] ;  /* 0x00009600ff0c77ac */ /* 0x000e620008000a00 */
[----:B------:R-:W1:Y:S01]  /*1a20*/  LDCU.64 UR8, c[0x0][0x4d0] ;  /* 0x00009a00ff0877ac */ /* 0x000e620008000a00 */
[----:B------:R-:W1:Y:S01]  /*1a30*/  LDCU UR43, c[0x0][0x390] ;  /* 0x00007200ff2b77ac */ /* 0x000e620008000800 */
[----:B---3--:R-:W-:Y:S02]  /*1a40*/  UIMAD.WIDE.U32 UR4, UR35, UR17, URZ ;  /* 0x00000011230472a5 */ /* 0x008fe4000f8e00ff */
[----:B------:R-:W-:Y:S01]  /*1a50*/  UISETP.NE.AND UP0, UPT, UR16, 0x1, UPT ;  /* 0x000000011000788c */ /* 0x000fe2000bf05270 */
[----:B------:R-:W3:Y:S04]  /*1a60*/  LDCU UR44, c[0x0][0x38c] ;  /* 0x00007180ff2c77ac */ /* 0x000ee80008000800 */
[----:B------:R-:W-:Y:S01]  /*1a70*/  UMOV UR4, UR5 ;  /* 0x0000000500047c82 */ /* 0x000fe20008000000 */
[----:B------:R-:W1:Y:S01]  /*1a80*/  LDCU.64 UR14, c[0x0][0x4b8] ;  /* 0x00009700ff0e77ac */ /* 0x000e620008000a00 */
[----:B------:R-:W-:-:S02]  /*1a90*/  USHF.R.U32.HI UR6, URZ, UR18, UR4 ;  /* 0x00000012ff067299 */ /* 0x000fc40008011604 */
[----:B------:R-:W-:Y:S02]  /*1aa0*/  UIADD3 UR34, UPT, UPT, UR51, UR30, URZ ;  /* 0x0000001e33227290 */ /* 0x000fe4000fffe0ff */
[----:B------:R-:W-:Y:S02]  /*1ab0*/  USEL UR6, UR35, UR6, !UP0 ;  /* 0x0000000623067287 */ /* 0x000fe4000c000000 */
[----:B------:R-:W-:Y:S02]  /*1ac0*/  UISETP.NE.AND UP0, UPT, UR19, 0x1, UPT ;  /* 0x000000011300788c */ /* 0x000fe4000bf05270 */
[----:B----4-:R-:W-:Y:S02]  /*1ad0*/  UIMAD.WIDE.U32 UR4, UR6, UR20, URZ ;  /* 0x00000014060472a5 */ /* 0x010fe4000f8e00ff */
[----:B------:R-:W-:Y:S01]  /*1ae0*/  UIADD3 UR7, UPT, UPT, -UR6, URZ, URZ ;  /* 0x000000ff06077290 */ /* 0x000fe2000fffe1ff */
[----:B------:R-:W-:-:S03]  /*1af0*/  UMOV UR24, URZ ;  /* 0x000000ff00187c82 */ /* 0x000fc60008000000 */
[----:B------:R-:W-:Y:S01]  /*1b00*/  UIMAD UR7, UR16, UR7, UR35 ;  /* 0x00000007100772a4 */ /* 0x000fe2000f8e0223 */
[----:B------:R-:W-:Y:S02]  /*1b10*/  UMOV UR4, UR5 ;  /* 0x0000000500047c82 */ /* 0x000fe40008000000 */
[----:B------:R-:W-:Y:S02]  /*1b20*/  USHF.R.U32.HI UR21, URZ, UR21, UR4 ;  /* 0x00000015ff157299 */ /* 0x000fe40008011604 */
[----:B------:R-:W4:Y:S02]  /*1b30*/  LDCU.64 UR4, c[0x0][0x4d8] ;  /* 0x00009b00ff0477ac */ /* 0x000f240008000a00 */
[----:B------:R-:W-:-:S04]  /*1b40*/  USEL UR21, UR6, UR21, !UP0 ;  /* 0x0000001506157287 */ /* 0x000fc8000c000000 */
[----:B------:R-:W-:-:S04]  /*1b50*/  UIADD3 UR20, UPT, UPT, -UR21, URZ, URZ ;  /* 0x000000ff15147290 */ /* 0x000fc8000fffe1ff */
[----:B------:R-:W-:Y:S02]  /*1b60*/  UIMAD UR20, UR19, UR20, UR6 ;  /* 0x00000014131472a4 */ /* 0x000fe4000f8e0206 */
[----:B-1----:R-:W-:Y:S02]  /*1b70*/  UIMAD UR19, UR7, UR12, UR8 ;  /* 0x0000000c071372a4 */ /* 0x002fe4000f8e0208 */
[----:B------:R-:W-:Y:S01]  /*1b80*/  UIMAD UR20, UR20, UR13, UR9 ;  /* 0x0000000d141472a4 */ /* 0x000fe2000f8e0209 */
[----:B------:R-:W-:Y:S01]  /*1b90*/  UMOV UR6, UR25 ;  /* 0x0000001900067c82 */ /* 0x000fe20008000000 */
[----:B------:R-:W-:Y:S01]  /*1ba0*/  UMOV UR12, URZ ;  /* 0x000000ff000c7c82 */ /* 0x000fe20008000000 */
[----:B---3--:R-:W-:-:S09]  /*1bb0*/  UMOV UR13, URZ ;  /* 0x000000ff000d7c82 */ /* 0x008fd20008000000 */
.L_x_29:
[----:B------:R-:W-:Y:S01]  /*1bc0*/  @!P3 MOV R3, 0x8000 ;  /* 0x000080000003b802 */ /* 0x000fe20000000f00 */
[----:B------:R-:W-:Y:S01]  /*1bd0*/  ULEA UR17, UR6, UR31, 0x3 ;  /* 0x0000001f06117291 */ /* 0x000fe2000f8e18ff */
[----:B-12---:R-:W-:Y:S11]  /*1be0*/  @P0 BRA `(.L_x_24) ;  /* 0x0000000000100947 */ /* 0x006ff60003800000 */
[----:B------:R-:W-:Y:S04]  /*1bf0*/  MOV R4, UR23 ;  /* 0x0000001700047c02 */ /* 0x000fe80008000f00 */
[----:B------:R-:W-:Y:S04]  /*1c00*/  SHF.L.U32 R4, R4, 0x1f, RZ ;  /* 0x0000001f04047819 */ /* 0x000fe800000006ff */
[----:B------:R-:W1:Y:S02]  /*1c10*/  SYNCS.PHASECHK.TRANS64.TRYWAIT P0, [UR17+0x68], R4 ;  /* 0x00006804ff0075a7 */ /* 0x000e640008001111 */
[----:B-1----:R-:W-:Y:S05]  /*1c20*/  @!P0 BRA `(.L_x_25) ;  /* 0x0000007800b08947 */ /* 0x002fea0003800000 */
.L_x_24:
[----:B------:R2:W-:Y:S01]  /*1c30*/  @!P3 SYNCS.ARRIVE.TRANS64 RZ, [UR17], R3 ;  /* 0x00000003ffffb9a7 */ /* 0x0005e20008000011 */
[----:B------:R-:W-:Y:S04]  /*1c40*/  ULOP3.LUT UR7, UR33, 0x2, URZ, 0xfc, !UPT ;  /* 0x0000000221077892 */ /* 0x000fe8000f8efcff */
[----:B------:R-:W-:Y:S09]  /*1c50*/  UISETP.NE.AND UP0, UPT, UR7, 0x2, UPT ;  /* 0x000000020700788c */ /* 0x000ff2000bf05270 */
[----:B------:R-:W-:Y:S05]  /*1c60*/  BRA.U UP0, `(.L_x_26) ;  /* 0x0000000100047547 */ /* 0x000fea000b800000 */
[----:B----4-:R-:W-:Y:S05]  /*1c70*/  BPT.TRAP 0x1 ;  /* 0x000000040000795c */ /* 0x010fea0000300000 */
.L_x_26:
[----:B------:R-:W-:Y:S04]  /*1c80*/  BSSY.RECONVERGENT B0, `(.L_x_27) ;  /* 0x0000003000007945 */ /* 0x000fe80003800200 */
[----:B------:R-:W-:Y:S05]  /*1c90*/  @P2 BRA `(.L_x_28) ;  /* 0x0000000000042947 */ /* 0x000fea0003800000 */
[----:B----4-:R-:W-:Y:S05]  /*1ca0*/  BPT.TRAP 0x1 ;  /* 0x000000040000795c */ /* 0x010fea0000300000 */
.L_x_28:
[----:B----4-:R-:W-:Y:S05]  /*1cb0*/  BSYNC.RECONVERGENT B0 ;  /* 0x0000000000007941 */ /* 0x010fea0003800200 */
.L_x_27:
[----:B------:R-:W-:Y:S02]  /*1cc0*/  UIADD3 UR7, UPT, UPT, UR6, 0x1, URZ ;  /* 0x0000000106077890 */ /* 0x000fe4000fffe0ff */
[----:B------:R-:W-:Y:S02]  /*1cd0*/  UIADD3 UR28, UP1, UPT, UR36, 0x80, URZ ;  /* 0x00000080241c7890 */ /* 0x000fe4000ff3e0ff */
[----:B------:R-:W-:Y:S02]  /*1ce0*/  UISETP.NE.AND UP0, UPT, UR7, 0xd, UPT ;  /* 0x0000000d0700788c */ /* 0x000fe4000bf05270 */
[----:B------:R-:W-:Y:S02]  /*1cf0*/  ULOP3.LUT UR17, UR17, 0xfefffff8, URZ, 0xc0, !UPT ;  /* 0xfefffff811117892 */ /* 0x000fe4000f8ec0ff */
[----:B------:R-:W-:Y:S02]  /*1d00*/  USEL UR8, URZ, 0x1, UP0 ;  /* 0x00000001ff087887 */ /* 0x000fe40008000000 */
[----:B------:R-:W-:Y:S02]  /*1d10*/  USEL UR25, UR7, URZ, UP0 ;  /* 0x000000ff07197287 */ /* 0x000fe40008000000 */
[----:B------:R-:W-:Y:S02]  /*1d20*/  ULOP3.LUT UR23, UR23, UR8, URZ, 0x3c, !UPT ;  /* 0x0000000817177292 */ /* 0x000fe4000f8e3cff */
[----:B------:R-:W-:Y:S02]  /*1d30*/  ULEA UR7, UR25, UR31, 0x3 ;  /* 0x0000001f19077291 */ /* 0x000fe4000f8e18ff */
[----:B------:R-:W-:Y:S02]  /*1d40*/  ULEA UR8, UR6, UR31, 0xd ;  /* 0x0000001f06087291 */ /* 0x000fe4000f8e68ff */
[----:B------:R-:W-:Y:S01]  /*1d50*/  USHF.L.U32 UR18, UR24, 0x6, URZ ;  /* 0x0000000618127899 */ /* 0x000fe200080006ff */
[----:B-1----:R-:W-:Y:S01]  /*1d60*/  MOV R0, UR23 ;  /* 0x0000001700007c02 */ /* 0x002fe20008000f00 */
[----:B------:R-:W-:Y:S02]  /*1d70*/  UIADD3.X UR29, UPT, UPT, URZ, UR37, URZ, UP1, !UPT ;  /* 0x00000025ff1d7290 */ /* 0x000fe40008ffe4ff */
[----:B------:R-:W-:Y:S01]  /*1d80*/  UIADD3 UR16, UPT, UPT, UR8, 0x4300, URZ ;  /* 0x0000430008107890 */ /* 0x000fe2000fffe0ff */
[----:B------:R-:W-:Y:S01]  /*1d90*/  SHF.L.U32 R0, R0, 0x1f, RZ ;  /* 0x0000001f00007819 */ /* 0x000fe200000006ff */
[----:B------:R-:W-:Y:S02]  /*1da0*/  UIADD3 UR26, UP0, UPT, UR36, 0x180, URZ ;  /* 0x00000180241a7890 */ /* 0x000fe4000ff1e0ff */
[----:B------:R-:W-:Y:S01]  /*1db0*/  UIADD3 UR8, UPT, UPT, UR8, 0x1e300, URZ ;  /* 0x0001e30008087890 */ /* 0x000fe2000fffe0ff */
[----:B------:R3:W1:Y:S01]  /*1dc0*/  SYNCS.PHASECHK.TRANS64.TRYWAIT P0, [UR7+0x68], R0 ;  /* 0x00006800ff0075a7 */ /* 0x0006620008001107 */
[----:B------:R-:W-:Y:S02]  /*1dd0*/  UIMAD UR7, UR12, UR14, UR4 ;  /* 0x0000000e0c0772a4 */ /* 0x000fe4000f8e0204 */
[----:B------:R-:W-:Y:S02]  /*1de0*/  UIMAD UR6, UR13, UR15, UR5 ;  /* 0x0000000f0d0672a4 */ /* 0x000fe4000f8e0205 */
[----:B------:R-:W-:Y:S02]  /*1df0*/  UIADD3.X UR27, UPT, UPT, URZ, UR37, URZ, UP0, !UPT ;  /* 0x00000025ff1b7290 */ /* 0x000fe400087fe4ff */
[----:B------:R-:W-:Y:S02]  /*1e00*/  UPRMT UR6, UR7, 0x40, UR6 ;  /* 0x0000004007067896 */ /* 0x000fe40008000006 */
[----:B------:R-:W-:Y:S02]  /*1e10*/  UIADD3 UR32, UPT, UPT, UR12, 0x1, URZ ;  /* 0x000000010c207890 */ /* 0x000fe4000fffe0ff */
[----:B------:R-:W-:Y:S02]  /*1e20*/  UPRMT UR6, UR6, 0x5410, URZ ;  /* 0x0000541006067896 */ /* 0x000fe400080000ff */
[----:B------:R-:W-:Y:S02]  /*1e30*/  UISETP.NE.AND UP2, UPT, UR32, UR44, UPT ;  /* 0x0000002c2000728c */ /* 0x000fe4000bf45270 */
[----:B------:R-:W-:Y:S02]  /*1e40*/  UIADD3 UR22, UPT, UPT, UR13, 0x1, URZ ;  /* 0x000000010d167890 */ /* 0x000fe4000fffe0ff */
[----:B------:R-:W-:Y:S02]  /*1e50*/  UIADD3 UR30, UPT, UPT, UR30, 0x1, URZ ;  /* 0x000000011e1e7890 */ /* 0x000fe4000fffe0ff */
[----:B------:R-:W-:Y:S01]  /*1e60*/  UIADD3 UR7, UPT, UPT, UR24, 0x1, URZ ;  /* 0x0000000118077890 */ /* 0x000fe2000fffe0ff */
[----:B------:R-:W-:Y:S01]  /*1e70*/  UMOV UR40, 0x0 ;  /* 0x0000000000287882 */ /* 0x000fe20000000000 */
[----:B------:R-:W-:Y:S01]  /*1e80*/  UMOV UR41, 0x10000000 ;  /* 0x1000000000297882 */ /* 0x000fe20000000000 */
[----:B------:R-:W-:Y:S01]  /*1e90*/  UMOV UR9, UR17 ;  /* 0x0000001100097c82 */ /* 0x000fe20008000000 */
[----:B------:R4:W-:Y:S01]  /*1ea0*/  UTMALDG.4D.IM2COL.2CTA [UR16], [UR28], UR6, desc[UR40] ;  /* 0x000028101c0073b4 */ /* 0x0009e20008259006 */
[----:B------:R-:W-:Y:S01]  /*1eb0*/  @UP2 UIADD3 UR22, UPT, UPT, UR13, URZ, URZ ;  /* 0x000000ff0d162290 */ /* 0x000fe2000fffe0ff */
[----:B------:R-:W-:Y:S03]  /*1ec0*/  UMOV UR11, UR18 ;  /* 0x00000012000b7c82 */ /* 0x000fe60008000000 */
[----:B------:R-:W-:Y:S01]  /*1ed0*/  UISETP.NE.AND UP0, UPT, UR22, UR43, UPT ;  /* 0x0000002b1600728c */ /* 0x000fe2000bf05270 */
[----:B------:R2:W-:Y:S10]  /*1ee0*/  UTMALDG.4D.2CTA [UR8], [UR26], desc[UR40] ;  /* 0x000028081a0075b4 */ /* 0x0005f40008219000 */
[----:B------:R-:W-:Y:S07]  /*1ef0*/  @UP0 UIADD3 UR7, UPT, UPT, UR24, URZ, URZ ;  /* 0x000000ff18070290 */ /* 0x000fee000fffe0ff */
[----:B------:R-:W-:Y:S01]  /*1f00*/  UMOV UR24, UR7 ;  /* 0x0000000700187c82 */ /* 0x000fe20008000000 */
[----:B----4-:R-:W-:Y:S01]  /*1f10*/  UMOV UR6, UR25 ;  /* 0x0000001900067c82 */ /* 0x010fe20008000000 */
[----:B--2---:R-:W-:Y:S02]  /*1f20*/  USEL UR13, UR22, URZ, UP0 ;  /* 0x000000ff160d7287 */ /* 0x004fe40008000000 */
[----:B------:R-:W-:Y:S02]  /*1f30*/  UISETP.NE.AND UP0, UPT, UR30, UR34, UPT ;  /* 0x000000221e00728c */ /* 0x000fe4000bf05270 */
[----:B------:R-:W-:Y:S07]  /*1f40*/  USEL UR12, UR32, URZ, UP2 ;  /* 0x000000ff200c7287 */ /* 0x000fee0009000000 */
[----:B---3--:R-:W-:Y:S05]  /*1f50*/  BRA.U UP0, `(.L_x_29) ;  /* 0xfffffffd00187547 */ /* 0x008fea000b83ffff */
.L_x_23:
[----:B------:R-:W-:Y:S01]  /*1f60*/  ULEA UR4, UR25, UR31, 0x3 ;  /* 0x0000001f19047291 */ /* 0x000fe2000f8e18ff */
[----:B-1----:R-:W-:Y:S01]  /*1f70*/  MOV R0, UR23 ;  /* 0x0000001700007c02 */ /* 0x002fe20008000f00 */
[----:B------:R-:W-:Y:S01]  /*1f80*/  @!P1 SYNCS.ARRIVE.TRANS64.A1T0 RZ, [UR31+0x118], RZ ;  /* 0x000118ffffff99a7 */ /* 0x000fe2000810001f */
[----:B------:R-:W-:Y:S02]  /*1f90*/  UISETP.GE.AND UP0, UPT, UR46, 0x1, UPT ;  /* 0x000000012e00788c */ /* 0x000fe4000bf06270 */
[----:B------:R-:W-:-:S04]  /*1fa0*/  SHF.L.U32 R0, R0, 0x1f, RZ ;  /* 0x0000001f00007819 */ /* 0x000fc800000006ff */
[----:B--2---:R1:W2:Y:S03]  /*1fb0*/  SYNCS.PHASECHK.TRANS64.TRYWAIT P0, [UR4+0x68], R0 ;  /* 0x00006800ff0075a7 */ /* 0x0042a60008001104 */
[----:B------:R-:W-:Y:S05]  /*1fc0*/  BRA.U !UP0, `(.L_x_30) ;  /* 0x0000000508587547 */ /* 0x000fea000b800000 */
        /* <DEDUP_REMOVED lines=16> */
[----:B------:R-:W-:-:S03]  /*20d0*/  UMOV UR32, UR46 ;  /* 0x0000002e00207c82 */ /* 0x000fc60008000000 */
        /* <DEDUP_REMOVED lines=9> */
[----:B---3--:R-:W-:-:S11]  /*2170*/  UMOV UR6, UR25 ;  /* 0x0000001900067c82 */ /* 0x008fd60008000000 */
.L_x_36:
[----:B------:R-:W-:Y:S01]  /*2180*/  @!P3 MOV R3, 0x8000 ;  /* 0x000080000003b802 */ /* 0x000fe20000000f00 */
[----:B------:R-:W-:Y:S01]  /*2190*/  ULEA UR17, UR6, UR31, 0x3 ;  /* 0x0000001f06117291 */ /* 0x000fe2000f8e18ff */
[----:B-12---:R-:W-:Y:S11]  /*21a0*/  @P0 BRA `(.L_x_31) ;  /* 0x0000000000100947 */ /* 0x006ff60003800000 */
[----:B------:R-:W-:Y:S04]  /*21b0*/  MOV R4, UR23 ;  /* 0x0000001700047c02 */ /* 0x000fe80008000f00 */
[----:B------:R-:W-:Y:S04]  /*21c0*/  SHF.L.U32 R4, R4, 0x1f, RZ ;  /* 0x0000001f04047819 */ /* 0x000fe800000006ff */
[----:B------:R-:W1:Y:S02]  /*21d0*/  SYNCS.PHASECHK.TRANS64.TRYWAIT P0, [UR17+0x68], R4 ;  /* 0x00006804ff0075a7 */ /* 0x000e640008001111 */
[----:B-1----:R-:W-:Y:S05]  /*21e0*/  @!P0 BRA `(.L_x_32) ;  /* 0x0000007400588947 */ /* 0x002fea0003800000 */
.L_x_31:
[----:B------:R2:W-:Y:S01]  /*21f0*/  @!P3 SYNCS.ARRIVE.TRANS64 RZ, [UR17], R3 ;  /* 0x00000003ffffb9a7 */ /* 0x0005e20008000011 */
[----:B------:R-:W-:Y:S04]  /*2200*/  ULOP3.LUT UR7, UR33, 0x2, URZ, 0xfc, !UPT ;  /* 0x0000000221077892 */ /* 0x000fe8000f8efcff */
[----:B------:R-:W-:Y:S09]  /*2210*/  UISETP.NE.AND UP0, UPT, UR7, 0x2, UPT ;  /* 0x000000020700788c */ /* 0x000ff2000bf05270 */
[----:B------:R-:W-:Y:S05]  /*2220*/  BRA.U UP0, `(.L_x_33) ;  /* 0x0000000100047547 */ /* 0x000fea000b800000 */
[----:B----4-:R-:W-:Y:S05]  /*2230*/  BPT.TRAP 0x1 ;  /* 0x000000040000795c */ /* 0x010fea0000300000 */
.L_x_33:
[----:B------:R-:W-:Y:S04]  /*2240*/  BSSY.RECONVERGENT B0, `(.L_x_34) ;  /* 0x0000003000007945 */ /* 0x000fe80003800200 */
[----:B------:R-:W-:Y:S05]  /*2250*/  @P2 BRA `(.L_x_35) ;  /* 0x0000000000042947 */ /* 0x000fea0003800000 */
[----:B----4-:R-:W-:Y:S05]  /*2260*/  BPT.TRAP 0x1 ;  /* 0x000000040000795c */ /* 0x010fea0000300000 */
.L_x_35:
[----:B----4-:R-:W-:Y:S05]  /*2270*/  BSYNC.RECONVERGENT B0 ;  /* 0x0000000000007941 */ /* 0x010fea0003800200 */
.L_x_34:
        /* <DEDUP_REMOVED lines=25> */
[----:B------:R-:W-:Y:S01]  /*2410*/  UIADD3 UR7, UPT, UPT, UR24, 0x1, URZ ;  /* 0x0000000118077890 */ /* 0x000fe2000fffe0ff */
[----:B------:R-:W-:Y:S01]  /*2420*/  UMOV UR40, 0x0 ;  /* 0x0000000000287882 */ /* 0x000fe20000000000 */
[----:B------:R-:W-:Y:S01]  /*2430*/  UMOV UR41, 0x10000000 ;  /* 0x1000000000297882 */ /* 0x000fe20000000000 */
[----:B------:R-:W-:Y:S01]  /*2440*/  UMOV UR9, UR17 ;  /* 0x0000001100097c82 */ /* 0x000fe20008000000 */
[----:B------:R4:W-:Y:S01]  /*2450*/  UTMALDG.4D.IM2COL.2CTA [UR16], [UR28], UR6, desc[UR40] ;  /* 0x000028101c0073b4 */ /* 0x0009e20008259006 */
[----:B------:R-:W-:Y:S02]  /*2460*/  UMOV UR11, UR18 ;  /* 0x00000012000b7c82 */ /* 0x000fe40008000000 */
[----:B------:R-:W-:Y:S04]  /*2470*/  @UP2 UIADD3 UR22, UPT, UPT, UR13, URZ, URZ ;  /* 0x000000ff0d162290 */ /* 0x000fe8000fffe0ff */
[----:B------:R-:W-:Y:S01]  /*2480*/  UISETP.NE.AND UP0, UPT, UR22, UR43, UPT ;  /* 0x0000002b1600728c */ /* 0x000fe2000bf05270 */
[----:B------:R2:W-:Y:S10]  /*2490*/  UTMALDG.4D.2CTA [UR8], [UR26], desc[UR40] ;  /* 0x000028081a0075b4 */ /* 0x0005f40008219000 */
[----:B------:R-:W-:Y:S07]  /*24a0*/  @UP0 UIADD3 UR7, UPT, UPT, UR24, URZ, URZ ;  /* 0x000000ff18070290 */ /* 0x000fee000fffe0ff */
[----:B------:R-:W-:Y:S01]  /*24b0*/  UMOV UR24, UR7 ;  /* 0x0000000700187c82 */ /* 0x000fe20008000000 */
[----:B----4-:R-:W-:Y:S02]  /*24c0*/  UIADD3 UR6, UPT, UPT, UR32, -0x1, URZ ;  /* 0xffffffff20067890 */ /* 0x010fe4000fffe0ff */
[----:B--2---:R-:W-:Y:S02]  /*24d0*/  USEL UR13, UR22, URZ, UP0 ;  /* 0x000000ff160d7287 */ /* 0x004fe40008000000 */
[----:B------:R-:W-:Y:S02]  /*24e0*/  UISETP.GT.U32.AND UP0, UPT, UR32, 0x1, UPT ;  /* 0x000000012000788c */ /* 0x000fe4000bf04070 */
[----:B------:R-:W-:Y:S01]  /*24f0*/  USEL UR12, UR30, URZ, UP2 ;  /* 0x000000ff1e0c7287 */ /* 0x000fe20009000000 */
[----:B------:R-:W-:Y:S01]  /*2500*/  UMOV UR32, UR6 ;  /* 0x0000000600207c82 */ /* 0x000fe20008000000 */
[----:B------:R-:W-:Y:S05]  /*2510*/  UMOV UR6, UR25 ;  /* 0x0000001900067c82 */ /* 0x000fea0008000000 */
[----:B---3--:R-:W-:Y:S05]  /*2520*/  BRA.U UP0, `(.L_x_36) ;  /* 0xfffffffd00147547 */ /* 0x008fea000b83ffff */
.L_x_30:
[----:B------:R-:W-:Y:S01]  /*2530*/  SHF.L.U32 R3, R2, 0x1f, RZ ;  /* 0x0000001f02037819 */ /* 0x000fe200000006ff */
[----:B------:R-:W-:-:S03]  /*2540*/  NOP ;  /* 0x0000000000007918 */ /* 0x000fc60000000000 */
[----:B-12---:R-:W1:Y:S02]  /*2550*/  SYNCS.PHASECHK.TRANS64.TRYWAIT P0, [UR31+0x120], R3 ;  /* 0x00012003ff0075a7 */ /* 0x006e64000800111f */
[----:B-1----:R-:W-:Y:S05]  /*2560*/  @!P0 BRA `(.L_x_37) ;  /* 0x0000007000908947 */ /* 0x002fea0003800000 */
.L_x_155:
[----:B------:R-:W2:Y:S01]  /*2570*/  LDS.128 R4, [UR31+0x160] ;  /* 0x0001601fff047984 */ /* 0x000ea20008000c00 */
[----:B------:R-:W-:Y:S02]  /*2580*/  UIADD3 UR4, UPT, UPT, UR31, 0x128, URZ ;  /* 0x000001281f047890 */ /* 0x000fe4000fffe0ff */
[----:B------:R-:W-:Y:S01]  /*2590*/  UISETP.GE.AND UP0, UPT, UR39, 0x1, UPT ;  /* 0x000000012700788c */ /* 0x000fe2000bf06270 */
[----:B------:R-:W-:Y:S01]  /*25a0*/  @!PT LDS RZ, [RZ] ;  /* 0x00000000fffff984 */ /* 0x000fe20000000800 */
[----:B------:R-:W-:Y:S01]  /*25b0*/  @!PT LDS RZ, [RZ] ;  /* 0x00000000fffff984 */ /* 0x000fe20000000800 */
[----:B------:R-:W-:Y:S01]  /*25c0*/  @!PT LDS RZ, [RZ] ;  /* 0x00000000fffff984 */ /* 0x000fe20000000800 */
[----:B------:R-:W-:Y:S01]  /*25d0*/  @!PT LDS RZ, [RZ] ;  /* 0x00000000fffff984 */ /* 0x000fe20000000800 */
[----:B------:R3:W-:Y:S06]  /*25e0*/  MEMBAR.ALL.CTA ;  /* 0x0000000000007992 */ /* 0x0007ec0000008000 */
[----:B---3--:R-:W3:Y:S01]  /*25f0*/  FENCE.VIEW.ASYNC.S ;  /* 0x00000000000073c6 */ /* 0x008ee20000000000 */
[----:B------:R-:W-:-:S09]  /*2600*/  UPRMT UR4, URZ, 0x654, UR4 ;  /* 0x00000654ff047896 */ /* 0x000fd20008000004 */
[----:B---3--:R-:W-:Y:S01]  /*2610*/  SYNCS.ARRIVE.TRANS64.RED.A1T0 RZ, [UR4], RZ ;  /* 0x000000ffffff79a7 */ /* 0x008fe20008100404 */
[----:B--2---:R-:W-:-:S13]  /*2620*/  LOP3.LUT P0, RZ, R6, 0x1, RZ, 0xc0, !PT ;  /* 0x0000000106ff7812 */ /* 0x004fda000780c0ff */
[----:B------:R-:W-:Y:S01]  /*2630*/  VOTEU.ANY UP1, P0 ;  /* 0x0000000000ff7886 */ /* 0x000fe20000020100 */
[----:B------:R-:W-:-:S13]  /*2640*/  PLOP3.LUT P0, PT, PT, PT, UP1, 0x80, 0x8 ;  /* 0x000000000008781c */ /* 0x000fda0003f0f018 */
[----:B-1----:R-:W-:Y:S02]  /*2650*/  @P0 MOV R0, R4 ;  /* 0x0000000400000202 */ /* 0x002fe40000000f00 */
[----:B------:R-:W-:Y:S02]  /*2660*/  @P0 LOP3.LUT R4, R5, 0xffff, RZ, 0xc0, !PT ;  /* 0x0000ffff05040812 */ /* 0x000fe400078ec0ff */
[----:B------:R-:W-:Y:S02]  /*2670*/  @P0 R2UR UR6, R0 ;  /* 0x00000000000602ca */ /* 0x000fe400000e0000 */
[----:B------:R-:W-:-:S11]  /*2680*/  @P0 R2UR UR5, R4 ;  /* 0x00000000040502ca */ /* 0x000fd600000e0000 */
[----:B------:R-:W-:Y:S02]  /*2690*/  @UP1 UMOV UR42, UR6 ;  /* 0x00000006002a1c82 */ /* 0x000fe40008000000 */
[----:B------:R-:W-:Y:S01]  /*26a0*/  @UP1 UMOV UR38, UR5 ;  /* 0x0000000500261c82 */ /* 0x000fe20008000000 */
[----:B------:R-:W-:Y:S05]  /*26b0*/  BRA.U !UP0, `(.L_x_38) ;  /* 0x0000000108d47547 */ /* 0x000fea000b800000 */
[----:B------:R-:W1:Y:S01]  /*26c0*/  LDCU.128 UR16, c[0x0][0xb10] ;  /* 0x00016200ff1077ac */ /* 0x000e620008000c00 */
[----:B------:R-:W2:Y:S01]  /*26d0*/  LDCU UR21, c[0x0][0xb20] ;  /* 0x00016400ff1577ac */ /* 0x000ea20008000800 */
[----:B------:R-:W3:Y:S01]  /*26e0*/  LDCU UR20, c[0x0][0xb0c] ;  /* 0x00016180ff1477ac */ /* 0x000ee20008000800 */
[----:B------:R-:W4:Y:S01]  /*26f0*/  LDCU.64 UR8, c[0x0][0xb28] ;  /* 0x00016500ff0877ac */ /* 0x000f220008000a00 */
[----:B------:R-:W-:Y:S02]  /*2700*/  UISETP.NE.AND UP3, UPT, UR39, 0x1, UPT ;  /* 0x000000012700788c */ /* 0x000fe4000bf65270 */
[----:B-1----:R-:W-:Y:S02]  /*2710*/  UIMAD.WIDE.U32 UR4, UR47, UR19, URZ ;  /* 0x000000132f0472a5 */ /* 0x002fe4000f8e00ff */
[----:B------:R-:W-:Y:S02]  /*2720*/  UIMAD.WIDE.U32 UR6, UR48, UR16, URZ ;  /* 0x00000010300672a5 */ /* 0x000fe4000f8e00ff */
[----:B------:R-:W-:-:S02]  /*2730*/  UISETP.NE.AND UP0, UPT, UR18, 0x1, UPT ;  /* 0x000000011200788c */ /* 0x000fc4000bf05270 */
[----:B------:R-:W-:Y:S01]  /*2740*/  UIMAD.WIDE.U32 UR14, UR38, UR19, URZ ;  /* 0x00000013260e72a5 */ /* 0x000fe2000f8e00ff */
[----:B------:R-:W-:Y:S02]  /*2750*/  UMOV UR4, UR5 ;  /* 0x0000000500047c82 */ /* 0x000fe40008000000 */
[----:B------:R-:W-:Y:S01]  /*2760*/  UMOV UR6, UR7 ;  /* 0x0000000700067c82 */ /* 0x000fe20008000000 */
[----:B--2---:R-:W-:Y:S02]  /*2770*/  USHF.R.U32.HI UR4, URZ, UR21, UR4 ;  /* 0x00000015ff047299 */ /* 0x004fe40008011604 */
[----:B---3--:R-:W-:Y:S02]  /*2780*/  UISETP.NE.AND UP2, UPT, UR20, 0x1, UPT ;  /* 0x000000011400788c */ /* 0x008fe4000bf45270 */
[----:B------:R-:W-:Y:S02]  /*2790*/  USHF.R.U32.HI UR6, URZ, UR17, UR6 ;  /* 0x00000011ff067299 */ /* 0x000fe40008011606 */
[----:B------:R-:W-:-:S02]  /*27a0*/  USEL UR5, UR47, UR4, !UP0 ;  /* 0x000000042f057287 */ /* 0x000fc4000c000000 */
[----:B------:R-:W-:Y:S02]  /*27b0*/  USEL UR6, UR48, UR6, !UP2 ;  /* 0x0000000630067287 */ /* 0x000fe4000d000000 */
[----:B----4-:R-:W-:Y:S01]  /*27c0*/  UIMAD.WIDE.U32 UR10, UR5, UR8, URZ ;  /* 0x00000008050a72a5 */ /* 0x010fe2000f8e00ff */
[----:B------:R-:W-:Y:S01]  /*27d0*/  UMOV UR4, UR15 ;  /* 0x0000000f00047c82 */ /* 0x000fe20008000000 */
[----:B------:R-:W-:Y:S02]  /*27e0*/  UIMAD.WIDE.U32 UR12, UR42, UR16, URZ ;  /* 0x000000102a0c72a5 */ /* 0x000fe4000f8e00ff */
[----:B------:R-:W-:-:S03]  /*27f0*/  UIMAD.WIDE.U32 UR14, UR6, UR8, URZ ;  /* 0x00000008060e72a5 */ /* 0x000fc6000f8e00ff */
[----:B------:R-:W-:Y:S01]  /*2800*/  UMOV UR10, UR11 ;  /* 0x0000000b000a7c82 */ /* 0x000fe20008000000 */
[----:B------:R-:W-:Y:S02]  /*2810*/  USHF.R.U32.HI UR4, URZ, UR21, UR4 ;  /* 0x00000015ff047299 */ /* 0x000fe40008011604 */
[----:B------:R-:W-:Y:S01]  /*2820*/  @UP3 USHF.R.U32.HI UR5, URZ, UR9, UR10 ;  /* 0x00000009ff053299 */ /* 0x000fe2000801160a */
[----:B------:R-:W-:Y:S01]  /*2830*/  UMOV UR12, UR13 ;  /* 0x0000000d000c7c82 */ /* 0x000fe20008000000 */
[----:B------:R-:W-:Y:S01]  /*2840*/  UMOV UR14, UR15 ;  /* 0x0000000f000e7c82 */ /* 0x000fe20008000000 */
[----:B------:R-:W-:Y:S02]  /*2850*/  USHF.R.U32.HI UR17, URZ, UR17, UR12 ;  /* 0x00000011ff117299 */ /* 0x000fe4000801160c */
[----:B------:R-:W-:Y:S02]  /*2860*/  USEL UR4, UR38, UR4, !UP0 ;  /* 0x0000000426047287 */ /* 0x000fe4000c000000 */
[----:B------:R-:W-:-:S02]  /*2870*/  @UP3 USHF.R.U32.HI UR6, URZ, UR9, UR14 ;  /* 0x00000009ff063299 */ /* 0x000fc4000801160e */
[----:B------:R-:W-:Y:S02]  /*2880*/  UIMAD UR7, UR39, UR5, URZ ;  /* 0x00000005270772a4 */ /* 0x000fe4000f8e02ff */
[----:B------:R-:W-:Y:S02]  /*2890*/  USEL UR5, UR42, UR17, !UP2 ;  /* 0x000000112a057287 */ /* 0x000fe4000d000000 */
[----:B------:R-:W-:Y:S02]  /*28a0*/  UIMAD UR10, UR39, UR6, URZ ;  /* 0x00000006270a72a4 */ /* 0x000fe4000f8e02ff */
[----:B------:R-:W-:Y:S02]  /*28b0*/  UISETP.GE.AND UP0, UPT, UR4, UR7, UPT ;  /* 0x000000070400728c */ /* 0x000fe4000bf06270 */
[----:B------:R-:W-:Y:S02]  /*28c0*/  UIMAD.WIDE.U32 UR12, UR4, UR8, URZ ;  /* 0x00000008040c72a5 */ /* 0x000fe4000f8e00ff */
[----:B------:R-:W-:-:S02]  /*28d0*/  UISETP.GE.OR UP0, UPT, UR5, UR10, UP0 ;  /* 0x0000000a0500728c */ /* 0x000fc40008706670 */
[----:B------:R-:W-:Y:S02]  /*28e0*/  UIMAD.WIDE.U32 UR10, UR5, UR8, URZ ;  /* 0x00000008050a72a5 */ /* 0x000fe4000f8e00ff */
[----:B------:R-:W-:Y:S01]  /*28f0*/  UIADD3 UR12, UPT, UPT, -UR4, URZ, URZ ;  /* 0x000000ff040c7290 */ /* 0x000fe2000fffe1ff */
[----:B------:R-:W-:Y:S01]  /*2900*/  UMOV UR8, UR13 ;  /* 0x0000000d00087c82 */ /* 0x000fe20008000000 */
[----:B------:R-:W-:Y:S02]  /*2910*/  UIADD3 UR10, UPT, UPT, -UR5, URZ, URZ ;  /* 0x000000ff050a7290 */ /* 0x000fe4000fffe1ff */
[----:B------:R-:W-:-:S03]  /*2920*/  USHF.R.U32.HI UR8, URZ, UR9, UR8 ;  /* 0x00000009ff087299 */ /* 0x000fc60008011608 */
[----:B------:R-:W-:Y:S01]  /*2930*/  @!UP0 UMOV UR7, UR11 ;  /* 0x0000000b00078c82 */ /* 0x000fe20008000000 */
[----:B------:R-:W-:Y:S02]  /*2940*/  UIMAD UR12, UR18, UR12, UR38 ;  /* 0x0000000c120c72a4 */ /* 0x000fe4000f8e0226 */
[----:B------:R-:W-:Y:S02]  /*2950*/  USEL UR8, UR4, UR8, !UP3 ;  /* 0x0000000804087287 */ /* 0x000fe4000d800000 */
[----:B------:R-:W-:Y:S02]  /*2960*/  @!UP0 USHF.R.U32.HI UR7, URZ, UR9, UR7 ;  /* 0x00000009ff078299 */ /* 0x000fe40008011607 */
[----:B------:R-:W-:Y:S02]  /*2970*/  UIADD3 UR9, UPT, UPT, -UR8, URZ, URZ ;  /* 0x000000ff08097290 */ /* 0x000fe4000fffe1ff */
[----:B------:R-:W-:Y:S02]  /*2980*/  @!UP0 USEL UR7, UR5, UR7, !UP3 ;  /* 0x0000000705078287 */ /* 0x000fe4000d800000 */
[----:B------:R-:W-:-:S02]  /*2990*/  UIMAD UR9, UR39, UR9, UR4 ;  /* 0x00000009270972a4 */ /* 0x000fc4000f8e0204 */
[----:B------:R-:W-:Y:S02]  /*29a0*/  @!UP0 UIADD3 UR8, UPT, UPT, UR8, -UR7, URZ ;  /* 0x8000000708088290 */ /* 0x000fe4000fffe0ff */
[----:B------:R-:W-:Y:S02]  /*29b0*/  @!UP0 UIMAD UR7, UR9, UR6, UR7 ;  /* 0x00000006090782a4 */ /* 0x000fe4000f8e0207 */
[----:B------:R-:W-:Y:S02]  /*29c0*/  @!UP0 UIMAD UR4, UR39, UR8, UR5 ;  /* 0x00000008270482a4 */ /* 0x000fe4000f8e0205 */
[----:B------:R-:W-:Y:S02]  /*29d0*/  UIMAD UR6, UR20, UR10, UR42 ;  /* 0x0000000a140672a4 */ /* 0x000fe4000f8e022a */
[----:B------:R-:W-:Y:S01]  /*29e0*/  UIMAD UR38, UR4, UR18, UR12 ;  /* 0x00000012042672a4 */ /* 0x000fe2000f8e020c */
[----:B------:R-:W-:Y:S02]  /*29f0*/  @!UP0 UMOV UR5, UR7 ;  /* 0x0000000700058c82 */ /* 0x000fe40008000000 */
[----:B------:R-:W-:-:S12]  /*2a00*/  UIMAD UR42, UR5, UR20, UR6 ;  /* 0x00000014052a72a4 */ /* 0x000fd8000f8e0206 */
.L_x_38:
[----:B------:R-:W1:Y:S02]  /*2a10*/  LDCU UR4, c[0x0][0xb30] ;  /* 0x00016600ff0477ac */ /* 0x000e640008000800 */
[----:B-1----:R-:W-:-:S09]  /*2a20*/  UISETP.NE.AND UP0, UPT, UR4, 0x1, UPT ;  /* 0x000000010400788c */ /* 0x002fd2000bf05270 */
[----:B------:R-:W-:Y:S05]  /*2a30*/  BRA.U UP0, `(.L_x_39) ;  /* 0x0000000100447547 */ /* 0x000fea000b800000 */
[----:B------:R-:W1:Y:S01]  /*2a40*/  LDCU.128 UR8, c[0x0][0xb10] ;  /* 0x00016200ff0877ac */ /* 0x000e620008000c00 */
[----:B------:R-:W2:Y:S01]  /*2a50*/  LDCU UR12, c[0x0][0xb0c] ;  /* 0x00016180ff0c77ac */ /* 0x000ea20008000800 */
[----:B------:R-:W3:Y:S01]  /*2a60*/  LDCU UR13, c[0x0][0xb20] ;  /* 0x00016400ff0d77ac */ /* 0x000ee20008000800 */
[----:B-1----:R-:W-:Y:S02]  /*2a70*/  UIMAD.WIDE.U32 UR6, UR42, UR8, URZ ;  /* 0x000000082a0672a5 */ /* 0x002fe4000f8e00ff */
[----:B------:R-:W-:Y:S02]  /*2a80*/  UIMAD.WIDE.U32 UR4, UR38, UR11, URZ ;  /* 0x0000000b260472a5 */ /* 0x000fe4000f8e00ff */
[----:B--2---:R-:W-:Y:S02]  /*2a90*/  UISETP.NE.AND UP2, UPT, UR12, 0x1, UPT ;  /* 0x000000010c00788c */ /* 0x004fe4000bf45270 */
[----:B------:R-:W-:Y:S01]  /*2aa0*/  UISETP.NE.AND UP0, UPT, UR10, 0x1, UPT ;  /* 0x000000010a00788c */ /* 0x000fe2000bf05270 */
[----:B------:R-:W-:-:S02]  /*2ab0*/  UMOV UR6, UR7 ;  /* 0x0000000700067c82 */ /* 0x000fc40008000000 */
[----:B------:R-:W-:Y:S01]  /*2ac0*/  UMOV UR4, UR5 ;  /* 0x0000000500047c82 */ /* 0x000fe20008000000 */
[----:B------:R-:W-:Y:S02]  /*2ad0*/  USHF.R.U32.HI UR6, URZ, UR9, UR6 ;  /* 0x00000009ff067299 */ /* 0x000fe40008011606 */
[----:B---3--:R-:W-:Y:S02]  /*2ae0*/  USHF.R.U32.HI UR4, URZ, UR13, UR4 ;  /* 0x0000000dff047299 */ /* 0x008fe40008011604 */
[----:B------:R-:W-:Y:S02]  /*2af0*/  USEL UR5, UR42, UR6, !UP2 ;  /* 0x000000062a057287 */ /* 0x000fe4000d000000 */
[----:B------:R-:W-:-:S04]  /*2b00*/  USEL UR4, UR38, UR4, !UP0 ;  /* 0x0000000426047287 */ /* 0x000fc8000c000000 */
[----:B------:R-:W-:Y:S02]  /*2b10*/  UIADD3 UR6, UPT, UPT, UR5, -UR4, URZ ;  /* 0x8000000405067290 */ /* 0x000fe4000fffe0ff */
[----:B------:R-:W-:Y:S02]  /*2b20*/  UIADD3 UR4, UPT, UPT, -UR5, UR4, URZ ;  /* 0x0000000405047290 */ /* 0x000fe4000fffe1ff */
[----:B------:R-:W-:Y:S02]  /*2b30*/  UIMAD UR38, UR6, UR10, UR38 ;  /* 0x0000000a062672a4 */ /* 0x000fe4000f8e0226 */
[----:B------:R-:W-:-:S12]  /*2b40*/  UIMAD UR42, UR4, UR12, UR42 ;  /* 0x0000000c042a72a4 */ /* 0x000fd8000f8e022a */
.L_x_39:
[----:B------:R-:W-:Y:S01]  /*2b50*/  R2UR UR5, R48 ;  /* 0x00000000300572ca */ /* 0x000fe200000e0000 */
[----:B------:R-:W-:Y:S01]  /*2b60*/  UMOV UR30, UR34 ;  /* 0x00000022001e7c82 */ /* 0x000fe20008000000 */
[----:B------:R-:W-:Y:S02]  /*2b70*/  R2UR UR4, R47 ;  /* 0x000000002f0472ca */ /* 0x000fe400000e0000 */
[----:B------:R-:W-:Y:S02]  /*2b80*/  PLOP3.LUT P1, PT, PT, PT, PT, 0x80, 0x8 ;  /* 0x000000000008781c */ /* 0x000fe40003f2f070 */
[----:B------:R-:W-:-:S07]  /*2b90*/  LOP3.LUT R2, R2, 0x1, RZ, 0x3c, !PT ;  /* 0x0000000102027812 */ /* 0x000fce00078e3cff */
[----:B------:R-:W-:Y:S02]  /*2ba0*/  UIADD3 UR45, UPT, UPT, UR42, UR5, URZ ;  /* 0x000000052a2d7290 */ /* 0x000fe4000fffe0ff */
[----:B------:R-:W-:Y:S01]  /*2bb0*/  UIADD3 UR20, UPT, UPT, UR38, UR4, URZ ;  /* 0x0000000426147290 */ /* 0x000fe2000fffe0ff */
[----:B------:R-:W-:Y:S11]  /*2bc0*/  BRA.U UP1, `(.L_x_40) ;  /* 0xffffffed01487547 */ /* 0x000ff6000b83ffff */
[----:B------:R-:W-:Y:S01]  /*2bd0*/  UIADD3 UR31, UPT, UPT, UR31, 0x68, URZ ;  /* 0x000000681f1f7890 */ /* 0x000fe2000fffe0ff */
[----:B------:R-:W-:-:S03]  /*2be0*/  MOV R2, UR23 ;  /* 0x0000001700027c02 */ /* 0x000fc60008000f00 */
[----:B------:R-:W-:Y:S01]  /*2bf0*/  ULEA UR4, UR25, UR31, 0x3 ;  /* 0x0000001f19047291 */ /* 0x000fe2000f8e18ff */
[----:B------:R-:W-:-:S08]  /*2c00*/  SHF.L.U32 R2, R2, 0x1f, RZ ;  /* 0x0000001f02027819 */ /* 0x000fd000000006ff */
[----:B------:R-:W1:Y:S02]  /*2c10*/  SYNCS.PHASECHK.TRANS64.TRYWAIT P0, [UR4], R2 ;  /* 0x00000002ff0075a7 */ /* 0x000e640008001104 */
[----:B-1----:R-:W-:Y:S05]  /*2c20*/  @!P0 BRA `(.L_x_41) ;  /* 0x0000006800f88947 */ /* 0x002fea0003800000 */
.L_x_157:
[----:B------:R-:W-:-:S04]  /*2c30*/  UIADD3 UR4, UPT, UPT, UR25, 0x1, URZ ;  /* 0x0000000119047890 */ /* 0x000fc8000fffe0ff */
[----:B------:R-:W-:-:S04]  /*2c40*/  UISETP.NE.AND UP0, UPT, UR4, 0xd, UPT ;  /* 0x0000000d0400788c */ /* 0x000fc8000bf05270 */
[----:B------:R-:W-:Y:S02]  /*2c50*/  USEL UR5, URZ, 0x1, UP0 ;  /* 0x00000001ff057887 */ /* 0x000fe40008000000 */
[----:B------:R-:W-:Y:S02]  /*2c60*/  USEL UR4, UR4, URZ, UP0 ;  /* 0x000000ff04047287 */ /* 0x000fe40008000000 */
[----:B------:R-:W-:Y:S02]  /*2c70*/  ULOP3.LUT UR6, UR23, UR5, URZ, 0x3c, !UPT ;  /* 0x0000000517067292 */ /* 0x000fe4000f8e3cff */
[----:B------:R-:W-:-:S04]  /*2c80*/  ULEA UR5, UR4, UR31, 0x3 ;  /* 0x0000001f04057291 */ /* 0x000fc8000f8e18ff */
[----:B-1----:R-:W-:-:S04]  /*2c90*/  MOV R2, UR6 ;  /* 0x0000000600027c02 */ /* 0x002fc80008000f00 */
[----:B------:R-:W-:-:S04]  /*2ca0*/  SHF.L.U32 R2, R2, 0x1f, RZ ;  /* 0x0000001f02027819 */ /* 0x000fc800000006ff */
[----:B------:R-:W1:Y:S02]  /*2cb0*/  SYNCS.PHASECHK.TRANS64.TRYWAIT P0, [UR5], R2 ;  /* 0x00000002ff0075a7 */ /* 0x000e640008001105 */
[----:B-1----:R-:W-:Y:S05]  /*2cc0*/  @!P0 BRA `(.L_x_42) ;  /* 0x0000006800e88947 */ /* 0x002fea0003800000 */
.L_x_159:
        /* <DEDUP_REMOVED lines=10> */
.L_x_161:
        /* <DEDUP_REMOVED lines=10> */
.L_x_163:
        /* <DEDUP_REMOVED lines=10> */
.L_x_165:
        /* <DEDUP_REMOVED lines=10> */
.L_x_167:
        /* <DEDUP_REMOVED lines=10> */
.L_x_169:
        /* <DEDUP_REMOVED lines=10> */
.L_x_171:
        /* <DEDUP_REMOVED lines=10> */
.L_x_173:
        /* <DEDUP_REMOVED lines=10> */
.L_x_175:
        /* <DEDUP_REMOVED lines=10> */
.L_x_177:
        /* <DEDUP_REMOVED lines=10> */
.L_x_179:
[----:B------:R-:W-:-:S04]  /*3310*/  UIADD3 UR4, UPT, UPT, UR4, 0x1, URZ ;  /* 0x0000000104047890 */ /* 0x000fc8000fffe0ff */
[----:B------:R-:W-:-:S04]  /*3320*/  UISETP.NE.AND UP0, UPT, UR4, 0xd, UPT ;  /* 0x0000000d0400788c */ /* 0x000fc8000bf05270 */
[----:B------:R-:W-:Y:S02]  /*3330*/  USEL UR5, URZ, 0x1, UP0 ;  /* 0x00000001ff057887 */ /* 0x000fe40008000000 */
[----:B------:R-:W-:Y:S02]  /*3340*/  USEL UR4, UR4, URZ, UP0 ;  /* 0x000000ff04047287 */ /* 0x000fe40008000000 */
[----:B------:R-:W-:Y:S02]  /*3350*/  ULOP3.LUT UR5, UR6, UR5, URZ, 0x3c, !UPT ;  /* 0x0000000506057292 */ /* 0x000fe4000f8e3cff */
[----:B------:R-:W-:-:S04]  /*3360*/  ULEA UR4, UR4, UR31, 0x3 ;  /* 0x0000001f04047291 */ /* 0x000fc8000f8e18ff */
[----:B-1----:R-:W-:Y:S02]  /*3370*/  IMAD.U32 R2, RZ, RZ, UR5 ;  /* 0x00000005ff027e24 */ /* 0x002fe4000f8e00ff */
[----:B------:R-:W-:-:S03]  /*3380*/  MOV R0, UR4 ;  /* 0x0000000400007c02 */ /* 0x000fc60008000f00 */
[----:B------:R-:W-:-:S07]  /*3390*/  SHF.L.U32 R2, R2, 0x1f, RZ ;  /* 0x0000001f02027819 */ /* 0x000fce00000006ff */
.L_x_53:
[----:B-1----:R1:W2:Y:S02]  /*33a0*/  SYNCS.PHASECHK.TRANS64.TRYWAIT P0, [R0+URZ], R2 ;  /* 0x00000002000075a7 */ /* 0x0022a400080011ff */
[----:B--2---:R-:W-:Y:S05]  /*33b0*/  @!P0 NANOSLEEP.SYNCS 0x989680 ;  /* 0x009896800000895d */ /* 0x004fea0003900000 */
[----:B------:R-:W2:Y:S02]  /*33c0*/  @!P0 SYNCS.PHASECHK.TRANS64 P0, [R0+URZ], R2 ;  /* 0x00000002000085a7 */ /* 0x000ea400080010ff */
[----:B--2---:R-:W-:Y:S05]  /*33d0*/  @P0 EXIT ;  /* 0x000000000000094d */ /* 0x004fea0003800000 */
[----:B------:R-:W-:Y:S05]  /*33e0*/  BRA `(.L_x_53) ;  /* 0xfffffffc00ec7947 */ /* 0x000fea000383ffff */
.L_x_22:
[----:B------:R-:W2:Y:S02]  /*33f0*/  S2UR UR4, SR_CgaCtaId ;  /* 0x00000000000479c3 */ /* 0x000ea40000008800 */
[----:B--2---:R-:W-:-:S04]  /*3400*/  UISETP.NE.AND UP0, UPT, UR4, URZ, UPT ;  /* 0x000000ff0400728c */ /* 0x004fc8000bf05270 */
[----:B------:R-:W-:-:S09]  /*3410*/  UISETP.NE.OR UP0, UPT, UR18, 0x1, UP0 ;  /* 0x000000011200788c */ /* 0x000fd20008705670 */
[----:B------:R-:W-:Y:S05]  /*3420*/  BRA.U UP0, `(.L_x_54) ;  /* 0x0000000100b47547 */ /* 0x000fea000b800000 */
[----:B------:R-:W2:Y:S01]  /*3430*/  S2UR UR5, SR_CgaCtaId ;  /* 0x00000000000579c3 */ /* 0x000ea20000008800 */
[----:B------:R-:W-:Y:S01]  /*3440*/  UMOV UR4, 0x400 ;  /* 0x0000040000047882 */ /* 0x000fe20000000000 */
[----:B------:R-:W-:Y:S01]  /*3450*/  HFMA2 R2, -RZ, RZ, 0, 5.9604644775390625e-08 ;  /* 0x00000001ff027431 */ /* 0x000fe200000001ff */
[----:B------:R-:W-:Y:S01]  /*3460*/  ISETP.GE.U32.AND P0, PT, R3, 0x2, PT ;  /* 0x000000020300780c */ /* 0x000fe20003f06070 */
[----:B------:R-:W-:Y:S01]  /*3470*/  IMAD.MOV.U32 R8, RZ, RZ, RZ ;  /* 0x000000ffff087224 */ /* 0x000fe200078e00ff */
[----:B--2---:R-:W-:-:S04]  /*3480*/  ULEA UR4, UR5, UR4, 0x18 ;  /* 0x0000000405047291 */ /* 0x004fc8000f8ec0ff */
[----:B------:R-:W-:Y:S02]  /*3490*/  UIADD3 UR5, UPT, UPT, UR4, 0x128, URZ ;  /* 0x0000012804057890 */ /* 0x000fe4000fffe0ff */
[----:B------:R-:W-:Y:S02]  /*34a0*/  UIADD3 UR8, UPT, UPT, UR4, 0x120, URZ ;  /* 0x0000012004087890 */ /* 0x000fe4000fffe0ff */
[----:B------:R-:W-:-:S12]  /*34b0*/  UPRMT UR5, URZ, 0x654, UR5 ;  /* 0x00000654ff057896 */ /* 0x000fd80008000005 */
.L_x_57:
[----:B------:R-:W-:Y:S01]  /*34c0*/  SHF.L.U32 R6, R2, 0x1f, RZ ;  /* 0x0000001f02067819 */ /* 0x000fe200000006ff */
[----:B------:R-:W-:Y:S02]  /*34d0*/  IMAD.U32 R4, RZ, RZ, UR8 ;  /* 0x00000008ff047e24 */ /* 0x000fe4000f8e00ff */
[----:B------:R-:W-:Y:S01]  /*34e0*/  @!P0 IMAD.MOV.U32 R5, RZ, RZ, 0x10 ;  /* 0x00000010ff058424 */ /* 0x000fe200078e00ff */
[----:B------:R-:W2:Y:S02]  /*34f0*/  SYNCS.PHASECHK.TRANS64.TRYWAIT P1, [UR4+0x128], R6 ;  /* 0x00012806ff0075a7 */ /* 0x000ea40008021104 */
[----:B------:R-:W-:-:S04]  /*3500*/  PRMT R4, R3, 0x654, R4 ;  /* 0x0000065403047816 */ /* 0x000fc80000000004 */
[----:B------:R-:W-:Y:S01]  /*3510*/  SEL R0, R4, R0, !P0 ;  /* 0x0000000004007207 */ /* 0x000fe20004000000 */
[----:B--2---:R-:W-:Y:S06]  /*3520*/  @!P1 BRA `(.L_x_55) ;  /* 0x0000006400d89947 */ /* 0x004fec0003800000 */
.L_x_181:
[----:B------:R-:W-:Y:S01]  /*3530*/  UIADD3 UR6, UPT, UPT, UR4, 0x160, URZ ;  /* 0x0000016004067890 */ /* 0x000fe2000fffe0ff */
[----:B------:R3:W-:Y:S01]  /*3540*/  @!P0 SYNCS.ARRIVE.TRANS64.RED RZ, [R0+URZ], R5 ;  /* 0x0000000500ff89a7 */ /* 0x0007e200080004ff */
[----:B------:R-:W-:Y:S01]  /*3550*/  UIADD3 UR7, UPT, UPT, UR4, 0x120, URZ ;  /* 0x0000012004077890 */ /* 0x000fe2000fffe0ff */
[----:B------:R-:W-:-:S08]  /*3560*/  LOP3.LUT R2, R2, 0x1, RZ, 0x3c, !PT ;  /* 0x0000000102027812 */ /* 0x000fd000078e3cff */
[----:B------:R-:W-:Y:S06]  /*3570*/  UGETNEXTWORKID.BROADCAST [UR6], [UR7] ;  /* 0x00000000060073ca */ /* 0x000fec0008000100 */
[----:B---3--:R-:W-:-:S04]  /*3580*/  SHF.L.U32 R5, R8, 0x1f, RZ ;  /* 0x0000001f08057819 */ /* 0x008fc800000006ff */
[----:B------:R-:W3:Y:S02]  /*3590*/  SYNCS.PHASECHK.TRANS64.TRYWAIT P1, [UR4+0x120], R5 ;  /* 0x00012005ff0075a7 */ /* 0x000ee40008021104 */
[----:B---3--:R-:W-:Y:S05]  /*35a0*/  @!P1 BRA `(.L_x_56) ;  /* 0x0000006400d09947 */ /* 0x008fea0003800000 */
.L_x_183:
[----:B--2---:R-:W2:Y:S01]  /*35b0*/  LDS.128 R4, [UR4+0x160] ;  /* 0x00016004ff047984 */ /* 0x004ea20008000c00 */
[----:B------:R-:W-:Y:S01]  /*35c0*/  LOP3.LUT R8, R8, 0x1, RZ, 0x3c, !PT ;  /* 0x0000000108087812 */ /* 0x000fe200078e3cff */
[----:B------:R-:W-:Y:S01]  /*35d0*/  @!PT LDS RZ, [RZ] ;  /* 0x00000000fffff984 */ /* 0x000fe20000000800 */
[----:B------:R-:W-:Y:S01]  /*35e0*/  @!PT LDS RZ, [RZ] ;  /* 0x00000000fffff984 */ /* 0x000fe20000000800 */
[----:B------:R-:W-:Y:S01]  /*35f0*/  @!PT LDS RZ, [RZ] ;  /* 0x00000000fffff984 */ /* 0x000fe20000000800 */
[----:B------:R-:W-:Y:S01]  /*3600*/  @!PT LDS RZ, [RZ] ;  /* 0x00000000fffff984 */ /* 0x000fe20000000800 */
[----:B------:R3:W-:Y:S06]  /*3610*/  MEMBAR.ALL.CTA ;  /* 0x0000000000007992 */ /* 0x0007ec0000008000 */
[----:B---3--:R-:W3:Y:S02]  /*3620*/  FENCE.VIEW.ASYNC.S ;  /* 0x00000000000073c6 */ /* 0x008ee40000000000 */
[----:B---3--:R-:W-:Y:S01]  /*3630*/  SYNCS.ARRIVE.TRANS64.RED.A1T0 RZ, [UR5], RZ ;  /* 0x000000ffffff79a7 */ /* 0x008fe20008100405 */
[----:B--2---:R-:W-:-:S13]  /*3640*/  LOP3.LUT P1, RZ, R6, 0x1, RZ, 0xc0, !PT ;  /* 0x0000000106ff7812 */ /* 0x004fda000782c0ff */
[----:B------:R-:W-:Y:S05]  /*3650*/  @P1 BRA `(.L_x_57) ;  /* 0xfffffffc00981947 */ /* 0x000fea000383ffff */
[----:B------:R-:W-:-:S04]  /*3660*/  SHF.L.U32 R0, R2, 0x1f, RZ ;  /* 0x0000001f02007819 */ /* 0x000fc800000006ff */
[----:B------:R-:W2:Y:S02]  /*3670*/  SYNCS.PHASECHK.TRANS64 P0, [UR4+0x128], R0 ;  /* 0x00012800ff0075a7 */ /* 0x000ea40008001004 */
[----:B-12---:R-:W-:Y:S05]  /*3680*/  @P0 EXIT ;  /* 0x000000000000094d */ /* 0x006fea0003800000 */
[----:B------:R-:W-:-:S07]  /*3690*/  MOV R0, UR4 ;  /* 0x0000000400007c02 */ /* 0x000fce0008000f00 */
.L_x_58:
[----:B-1----:R-:W-:-:S04]  /*36a0*/  SHF.L.U32 R3, R2, 0x1f, RZ ;  /* 0x0000001f02037819 */ /* 0x002fc800000006ff */
[----:B------:R1:W2:Y:S03]  /*36b0*/  SYNCS.PHASECHK.TRANS64.TRYWAIT P0, [R0+URZ+0x128], R3 ;  /* 0x00012803000075a7 */ /* 0x0002a600080011ff */
[----:B--2---:R-:W-:Y:S05]  /*36c0*/  @!P0 NANOSLEEP.SYNCS 0x989680 ;  /* 0x009896800000895d */ /* 0x004fea0003900000 */
[----:B------:R-:W2:Y:S02]  /*36d0*/  @!P0 SYNCS.PHASECHK.TRANS64 P0, [R0+URZ+0x128], R3 ;  /* 0x00012803000085a7 */ /* 0x000ea400080010ff */
[----:B--2---:R-:W-:Y:S05]  /*36e0*/  @P0 EXIT ;  /* 0x000000000000094d */ /* 0x004fea0003800000 */
[----:B------:R-:W-:Y:S05]  /*36f0*/  BRA `(.L_x_58) ;  /* 0xfffffffc00e87947 */ /* 0x000fea000383ffff */
.L_x_54:
[----:B------:R-:W-:Y:S05]  /*3700*/  BRA.U UP4, `(.L_x_59) ;  /* 0x0000001104a07547 */ /* 0x000fea000b800000 */
[----:B------:R-:W2:Y:S01]  /*3710*/  S2UR UR4, SR_CgaCtaId ;  /* 0x00000000000479c3 */ /* 0x000ea20000008800 */
[----:B------:R-:W-:Y:S01]  /*3720*/  UMOV UR5, 0x40 ;  /* 0x0000004000057882 */ /* 0x000fe20000000000 */
[----:B------:R-:W-:Y:S01]  /*3730*/  NOP ;  /* 0x0000000000007918 */ /* 0x000fe20000000000 */
[----:B------:R-:W-:Y:S01]  /*3740*/  UMOV UR6, 0x400 ;  /* 0x0000040000067882 */ /* 0x000fe20000000000 */
[----:B--2---:R-:W-:Y:S02]  /*3750*/  ULEA UR5, UR4, UR5, 0x18 ;  /* 0x0000000504057291 */ /* 0x004fe4000f8ec0ff */
[----:B------:R-:W-:-:S07]  /*3760*/  ULEA UR6, UR4, UR6, 0x18 ;  /* 0x0000000604067291 */ /* 0x000fce000f8ec0ff */
[----:B------:R-:W2:Y:S02]  /*3770*/  LDS.U8 R3, [UR5+0x1c] ;  /* 0x00001c05ff037984 */ /* 0x000ea40008000000 */
[----:B--2---:R-:W-:-:S13]  /*3780*/  ISETP.NE.AND P0, PT, R3, RZ, PT ;  /* 0x000000ff0300720c */ /* 0x004fda0003f05270 */
[----:B------:R-:W-:Y:S05]  /*3790*/  @P0 BRA `(.L_x_60) ;  /* 0x0000000400080947 */ /* 0x000fea0003800000 */
[----:B------:R-:W-:Y:S02]  /*37a0*/  UISETP.NE.U32.AND UP1, UPT, UR38, 0x1, UPT ;  /* 0x000000012600788c */ /* 0x000fe4000bf25070 */
[----:B------:R-:W-:-:S07]  /*37b0*/  UIADD3 UR7, UPT, UPT, UR5, 0x8, URZ ;  /* 0x0000000805077890 */ /* 0x000fce000fffe0ff */
[----:B------:R-:W-:Y:S05]  /*37c0*/  BRA.U !UP1, `(.L_x_61) ;  /* 0x00000001099c7547 */ /* 0x000fea000b800000 */
[----:B------:R-:W-:Y:S01]  /*37d0*/  ELECT P0, URZ, PT ;  /* 0x0000000000ff782f */ /* 0x000fe20003800000 */
[----:B------:R-:W-:-:S12]  /*37e0*/  BSSY B0, `(.L_x_61) ;  /* 0x0000025000007945 */ /* 0x000fd80003800000 */
[----:B------:R-:W-:Y:S05]  /*37f0*/  @!P0 BRA `(.L_x_62) ;  /* 0x00000000008c8947 */ /* 0x000fea0003800000 */
[----:B------:R-:W-:-:S05]  /*3800*/  UMOV UR4, 0x10 ;  /* 0x0000001000047882 */ /* 0x000fca0000000000 */
[----:B------:R-:W-:Y:S04]  /*3810*/  DEPBAR.LE SB2, 0x36 ;  /* 0x0000ad800000791a */ /* 0x000fe80000000000 */
[----:B------:R-:W2:Y:S02]  /*3820*/  UTCATOMSWS.2CTA.FIND_AND_SET.ALIGN UP0, UR4, UR4 ;  /* 0x00000004000475e3 */ /* 0x000ea40008200800 */
[----:B--2---:R-:W-:Y:S01]  /*3830*/  MOV R10, UR4 ;  /* 0x00000004000a7c02 */ /* 0x004fe20008000f00 */
[----:B------:R-:W-:Y:S06]  /*3840*/  BRA.U UP0, `(.L_x_63) ;  /* 0x0000000100187547 */ /* 0x000fec000b800000 */
.L_x_64:
[----:B------:R-:W-:Y:S05]  /*3850*/  NANOSLEEP 0x64 ;  /* 0x000000640000795d */ /* 0x000fea0003800000 */
[----:B------:R-:W-:-:S05]  /*3860*/  UMOV UR4, 0x10 ;  /* 0x0000001000047882 */ /* 0x000fca0000000000 */
[----:B------:R-:W-:Y:S04]  /*3870*/  DEPBAR.LE SB2, 0x36 ;  /* 0x0000ad800000791a */ /* 0x000fe80000000000 */
[----:B------:R-:W2:Y:S02]  /*3880*/  UTCATOMSWS.2CTA.FIND_AND_SET.ALIGN UP0, UR4, UR4 ;  /* 0x00000004000475e3 */ /* 0x000ea40008200800 */
[----:B--2---:R-:W-:Y:S01]  /*3890*/  MOV R10, UR4 ;  /* 0x00000004000a7c02 */ /* 0x004fe20008000f00 */
[----:B------:R-:W-:Y:S05]  /*38a0*/  BRA.U !UP0, `(.L_x_64) ;  /* 0xfffffffd08e87547 */ /* 0x000fea000b83ffff */
.L_x_63:
[----:B------:R-:W2:Y:S01]  /*38b0*/  LDS R6, [UR5+0x10] ;  /* 0x00001005ff067984 */ /* 0x000ea20008000800 */
[----:B------:R-:W-:Y:S01]  /*38c0*/  IMAD.U32 R3, RZ, RZ, UR6 ;  /* 0x00000006ff037e24 */ /* 0x000fe2000f8e00ff */
[----:B------:R-:W-:-:S03]  /*38d0*/  MOV R4, UR37 ;  /* 0x0000002500047c02 */ /* 0x000fc60008000f00 */
[----:B------:R-:W-:Y:S01]  /*38e0*/  VIADD R3, R3, 0x170 ;  /* 0x0000017003037836 */ /* 0x000fe20000000000 */
[----:B--2---:R-:W-:-:S04]  /*38f0*/  SHF.L.U32 R6, R6, 0x1f, RZ ;  /* 0x0000001f06067819 */ /* 0x004fc800000006ff */
[----:B------:R-:W2:Y:S02]  /*3900*/  SYNCS.PHASECHK.TRANS64.TRYWAIT P0, [UR5+0x8], R6 ;  /* 0x00000806ff0075a7 */ /* 0x000ea40008001105 */
[----:B--2---:R-:W-:Y:S05]  /*3910*/  @P0 BRA `(.L_x_65) ;  /* 0x0000000000080947 */ /* 0x004fea0003800000 */
[----:B------:R-:W2:Y:S02]  /*3920*/  SYNCS.PHASECHK.TRANS64.TRYWAIT P0, [UR5+0x8], R6 ;  /* 0x00000806ff0075a7 */ /* 0x000ea40008001105 */
[----:B--2---:R-:W-:Y:S05]  /*3930*/  @!P0 BRA `(.L_x_66) ;  /* 0x0000006400048947 */ /* 0x004fea0003800000 */
.L_x_65:
[----:B------:R-:W-:Y:S01]  /*3940*/  PRMT R4, R4, 0x654, R3 ;  /* 0x0000065404047816 */ /* 0x000fe20000000003 */
[----:B------:R-:W-:Y:S01]  /*3950*/  HFMA2 R3, -RZ, RZ, 0, 5.9604644775390625e-08 ;  /* 0x00000001ff037431 */ /* 0x000fe200000001ff */
[----:B------:R-:W-:Y:S01]  /*3960*/  UPRMT UR4, UR37, 0x654, UR7 ;  /* 0x0000065425047896 */ /* 0x000fe20008000007 */
[----:B------:R-:W-:Y:S02]  /*3970*/  IMAD.MOV.U32 R8, RZ, RZ, 0xffff ;  /* 0x0000ffffff087424 */ /* 0x000fe400078e00ff */
[----:B--2---:R-:W-:Y:S02]  /*3980*/  IMAD.MOV.U32 R6, RZ, RZ, 0x4 ;  /* 0x00000004ff067424 */ /* 0x004fe400078e00ff */
[----:B------:R-:W-:Y:S01]  /*3990*/  IMAD.SHL.U32 R9, R10, 0x20, RZ ;  /* 0x000000200a097824 */ /* 0x000fe200078e00ff */
[----:B------:R-:W-:Y:S02]  /*39a0*/  MOV R5, UR4 ;  /* 0x0000000400057c02 */ /* 0x000fe40008000f00 */
[-C--:B------:R-:W-:Y:S01]  /*39b0*/  SHF.L.U32 R8, R8, R10.reuse, RZ ;  /* 0x0000000a08087219 */ /* 0x080fe200000006ff */
[----:B------:R2:W-:Y:S01]  /*39c0*/  SYNCS.ARRIVE.TRANS64.RED RZ, [UR4], R6 ;  /* 0x00000006ffff79a7 */ /* 0x0005e20008000404 */
[----:B------:R-:W-:Y:S01]  /*39d0*/  SHF.L.U32 R7, R3, R10, RZ ;  /* 0x0000000a03077219 */ /* 0x000fe200000006ff */
[----:B------:R2:W-:Y:S04]  /*39e0*/  STS [UR6+0x170], R9 ;  /* 0x00017009ff007988 */ /* 0x0005e80008000806 */
[----:B------:R2:W-:Y:S04]  /*39f0*/  STAS [R4.64], R10 ;  /* 0x0000000a04007dbd */ /* 0x0005e8000c0008ff */
[----:B------:R2:W-:Y:S04]  /*3a00*/  ATOMS.OR RZ, [UR5+0x14], R8 ;  /* 0x00001408ffff798c */ /* 0x0005e8000b000005 */
[----:B------:R2:W-:Y:S04]  /*3a10*/  ATOMS.OR RZ, [UR5+0x18], R7 ;  /* 0x00001807ffff798c */ /* 0x0005e8000b000005 */
[----:B------:R2:W-:Y:S02]  /*3a20*/  ATOMS.XOR RZ, [UR5+0x10], R3 ;  /* 0x00001003ffff798c */ /* 0x0005e4000b800005 */
.L_x_62:
[----:B-1----:R-:W-:Y:S05]  /*3a30*/  BSYNC B0 ;  /* 0x0000000000007941 */ /* 0x002fea0003800000 */
.L_x_61:
[----:B------:R-:W-:Y:S05]  /*3a40*/  BRA.U UP1, `(.L_x_67) ;  /* 0x00000001016c7547 */ /* 0x000fea000b800000 */
[----:B------:R-:W-:-:S03]  /*3a50*/  UMOV UR4, 0xffffffff ;  /* 0xffffffff00047882 */ /* 0x000fc60000000000 */
[----:B------:R-:W-:Y:S05]  /*3a60*/  BRA.DIV UR4, `(.L_x_68) ;  /* 0x0000006204d07947 */ /* 0x000fea000b800000 */
[----:B------:R-:W-:-:S13]  /*3a70*/  ELECT P6, URZ, PT ;  /* 0x0000000000ff782f */ /* 0x000fda00038c0000 */
.L_x_186:
[----:B------:R-:W-:Y:S05]  /*3a80*/  @!P6 BRA `(.L_x_67) ;  /* 0x00000000005ce947 */ /* 0x000fea0003800000 */
[----:B--2---:R-:W2:Y:S02]  /*3a90*/  LDS R4, [UR5+0x10] ;  /* 0x00001005ff047984 */ /* 0x004ea40008000800 */
[----:B--2---:R-:W-:-:S04]  /*3aa0*/  SHF.L.U32 R4, R4, 0x1f, RZ ;  /* 0x0000001f04047819 */ /* 0x004fc800000006ff */
[----:B------:R-:W2:Y:S02]  /*3ab0*/  SYNCS.PHASECHK.TRANS64.TRYWAIT P0, [UR5+0x8], R4 ;  /* 0x00000804ff0075a7 */ /* 0x000ea40008001105 */
[----:B--2---:R-:W-:Y:S05]  /*3ac0*/  @P0 BRA `(.L_x_69) ;  /* 0x0000000000080947 */ /* 0x004fea0003800000 */
[----:B------:R-:W2:Y:S02]  /*3ad0*/  SYNCS.PHASECHK.TRANS64.TRYWAIT P0, [UR5+0x8], R4 ;  /* 0x00000804ff0075a7 */ /* 0x000ea40008001105 */
[----:B--2---:R-:W-:Y:S05]  /*3ae0*/  @!P0 BRA `(.L_x_70) ;  /* 0x0000006000d08947 */ /* 0x004fea0003800000 */
.L_x_69:
[----:B------:R-:W3:Y:S01]  /*3af0*/  LDS R6, [UR6+0x170] ;  /* 0x00017006ff067984 */ /* 0x000ee20008000800 */
[----:B--2---:R-:W-:Y:S02]  /*3b00*/  HFMA2 R3, -RZ, RZ, 0, 5.9604644775390625e-08 ;  /* 0x00000001ff037431 */ /* 0x004fe400000001ff */
[----:B------:R-:W-:Y:S01]  /*3b10*/  IMAD.MOV.U32 R4, RZ, RZ, 0xffff ;  /* 0x0000ffffff047424 */ /* 0x000fe200078e00ff */
[----:B------:R-:W-:Y:S01]  /*3b20*/  UPRMT UR4, UR37, 0x654, UR7 ;  /* 0x0000065425047896 */ /* 0x000fe20008000007 */
[----:B---3--:R-:W-:-:S03]  /*3b30*/  IMAD.SHL.U32 R5, R6, 0x20, RZ ;  /* 0x0000002006057824 */ /* 0x008fc600078e00ff */
[-C--:B------:R-:W-:Y:S02]  /*3b40*/  SHF.L.U32 R4, R4, R6.reuse, RZ ;  /* 0x0000000604047219 */ /* 0x080fe400000006ff */
[----:B------:R-:W-:Y:S01]  /*3b50*/  SHF.L.U32 R6, R3, R6, RZ ;  /* 0x0000000603067219 */ /* 0x000fe200000006ff */
[----:B------:R3:W-:Y:S04]  /*3b60*/  STS [UR6+0x170], R5 ;  /* 0x00017005ff007988 */ /* 0x0007e80008000806 */
[----:B------:R3:W-:Y:S04]  /*3b70*/  ATOMS.OR RZ, [UR5+0x14], R4 ;  /* 0x00001404ffff798c */ /* 0x0007e8000b000005 */
[----:B------:R3:W-:Y:S01]  /*3b80*/  ATOMS.OR RZ, [UR5+0x18], R6 ;  /* 0x00001806ffff798c */ /* 0x0007e2000b000005 */
[----:B------:R-:W-:Y:S03]  /*3b90*/  SYNCS.ARRIVE.TRANS64.RED.A1T0 RZ, [UR4], RZ ;  /* 0x000000ffffff79a7 */ /* 0x000fe60008100404 */
[----:B------:R3:W-:Y:S01]  /*3ba0*/  ATOMS.XOR RZ, [UR5+0x10], R3 ;  /* 0x00001003ffff798c */ /* 0x0007e2000b800005 */
[----:B------:R-:W-:Y:S05]  /*3bb0*/  BRA `(.L_x_67) ;  /* 0x0000000000107947 */ /* 0x000fea0003800000 */
.L_x_60:
[----:B------:R-:W-:Y:S02]  /*3bc0*/  MOV R3, 0xffffffff ;  /* 0xffffffff00037802 */ /* 0x000fe40000000f00 */
[----:B------:R-:W-:-:S03]  /*3bd0*/  MOV R4, 0x3c00 ;  /* 0x00003c0000047802 */ /* 0x000fc60000000f00 */
[----:B------:R2:W-:Y:S04]  /*3be0*/  STS [UR6+0x170], R3 ;  /* 0x00017003ff007988 */ /* 0x0005e80008000806 */
[----:B-12--5:R-:W-:Y:S05]  /*3bf0*/  CALL.REL.NOINC `($__internal_1_$__cuda_sm10x_tcgen05_guardrail_trap_phase_invalid_during_alloc) ;  /* 0x0000006800807944 */ /* 0x026fea0003c00000 */
.L_x_67:
[----:B------:R-:W-:Y:S05]  /*3c00*/  WARPSYNC.ALL ;  /* 0x0000000000007948 */ /* 0x000fea0003800000 */
[----:B------:R-:W4:Y:S01]  /*3c10*/  S2UR UR20, SR_CgaCtaId ;  /* 0x00000000001479c3 */ /* 0x000f220000008800 */
[----:B------:R-:W-:Y:S01]  /*3c20*/  UMOV UR4, 0x400 ;  /* 0x0000040000047882 */ /* 0x000fe20000000000 */
[----:B------:R-:W-:-:S06]  /*3c30*/  NOP ;  /* 0x0000000000007918 */ /* 0x000fcc0000000000 */
[----:B------:R-:W-:Y:S06]  /*3c40*/  BAR.ARV 0x6, 0xa0 ;  /* 0x0182800000007b1d */ /* 0x000fec0000002000 */
[----:B------:R-:W1:Y:S01]  /*3c50*/  LDCU.64 UR6, c[0x0][0x388] ;  /* 0x00007100ff0677ac */ /* 0x000e620008000a00 */
[----:B------:R-:W-:Y:S01]  /*3c60*/  LOP3.LUT R2, R2, 0xffff, RZ, 0xc0, !PT ;  /* 0x0000ffff02027812 */ /* 0x000fe200078ec0ff */
[----:B--2---:R-:W-:Y:S01]  /*3c70*/  IMAD.MOV.U32 R8, RZ, RZ, 0x1 ;  /* 0x00000001ff087424 */ /* 0x004fe200078e00ff */
[----:B------:R-:W-:Y:S01]  /*3c80*/  LOP3.LUT R0, R0, 0xffff, RZ, 0xc0, !PT ;  /* 0x0000ffff00007812 */ /* 0x000fe200078ec0ff */
[----:B------:R-:W-:Y:S01]  /*3c90*/  UMOV UR24, URZ ;  /* 0x000000ff00187c82 */ /* 0x000fe20008000000 */
[----:B------:R-:W-:Y:S01]  /*3ca0*/  R2UR UR21, R2 ;  /* 0x00000000021572ca */ /* 0x000fe200000e0000 */
[----:B------:R-:W-:Y:S01]  /*3cb0*/  IMAD.MOV.U32 R2, RZ, RZ, RZ ;  /* 0x000000ffff027224 */ /* 0x000fe200078e00ff */
[----:B------:R-:W-:Y:S01]  /*3cc0*/  R2UR UR35, R0 ;  /* 0x00000000002372ca */ /* 0x000fe200000e0000 */
[----:B------:R-:W-:Y:S01]  /*3cd0*/  IMAD.MOV.U32 R0, RZ, RZ, RZ ;  /* 0x000000ffff007224 */ /* 0x000fe200078e00ff */
[----:B------:R-:W-:Y:S01]  /*3ce0*/  UMOV UR19, URZ ;  /* 0x000000ff00137c82 */ /* 0x000fe20008000000 */
[----:B----4-:R-:W-:-:S02]  /*3cf0*/  ULEA UR20, UR20, UR4, 0x18 ;  /* 0x0000000414147291 */ /* 0x010fc4000f8ec0ff */
[----:B------:R-:W-:Y:S02]  /*3d00*/  UISETP.NE.AND UP3, UPT, UR38, URZ, UPT ;  /* 0x000000ff2600728c */ /* 0x000fe4000bf65270 */
[----:B------:R-:W-:Y:S01]  /*3d10*/  UIADD3 UR34, UPT, UPT, UR20, 0x128, URZ ;  /* 0x0000012814227890 */ /* 0x000fe2000fffe0ff */
[----:B------:R-:W-:Y:S01]  /*3d20*/  UMOV UR32, 0x0 ;  /* 0x0000000000207882 */ /* 0x000fe20000000000 */
[----:B------:R-:W-:Y:S01]  /*3d30*/  UMOV UR33, 0x8210010 ;  /* 0x0821001000217882 */ /* 0x000fe20000000000 */
[----:B-1----:R-:W-:Y:S02]  /*3d40*/  UIADD3 UR4, UPT, UPT, UR6, 0x3f, URZ ;  /* 0x0000003f06047890 */ /* 0x002fe4000fffe0ff */
[----:B---3--:R-:W1:Y:S01]  /*3d50*/  LDS R3, [UR20+0x170] ;  /* 0x00017014ff037984 */ /* 0x008e620008000800 */
[----:B------:R-:W2:Y:S01]  /*3d60*/  LDCU UR6, c[0x0][0x390] ;  /* 0x00007200ff0677ac */ /* 0x000ea20008000800 */
[----:B------:R-:W-:Y:S02]  /*3d70*/  USHF.R.S32.HI UR5, URZ, 0x1f, UR4 ;  /* 0x0000001fff057899 */ /* 0x000fe40008011404 */
[----:B------:R-:W-:-:S02]  /*3d80*/  UPRMT UR34, URZ, 0x654, UR34 ;  /* 0x00000654ff227896 */ /* 0x000fc40008000022 */
[----:B------:R-:W-:Y:S02]  /*3d90*/  ULEA.HI UR4, UR5, UR4, URZ, 0x6 ;  /* 0x0000000405047291 */ /* 0x000fe4000f8f30ff */
[----:B------:R-:W-:Y:S02]  /*3da0*/  UIADD3 UR5, UPT, UPT, UR20, 0x4300, URZ ;  /* 0x0000430014057890 */ /* 0x000fe4000fffe0ff */
[----:B------:R-:W-:Y:S02]  /*3db0*/  USHF.R.S32.HI UR4, URZ, 0x6, UR4 ;  /* 0x00000006ff047899 */ /* 0x000fe40008011404 */
[----:B------:R-:W-:Y:S02]  /*3dc0*/  USHF.R.U32.HI UR5, URZ, 0x4, UR5 ;  /* 0x00000004ff057899 */ /* 0x000fe40008011605 */
[----:B------:R-:W-:Y:S02]  /*3dd0*/  UIMAD UR7, UR4, UR7, URZ ;  /* 0x00000007040772a4 */ /* 0x000fe4000f8e02ff */
[----:B------:R-:W-:-:S02]  /*3de0*/  UIADD3 UR4, UPT, UPT, UR20, 0x1e300, URZ ;  /* 0x0001e30014047890 */ /* 0x000fc4000fffe0ff */
[----:B------:R-:W-:Y:S02]  /*3df0*/  ULOP3.LUT UR5, UR5, 0x3fff, URZ, 0xc0, !UPT ;  /* 0x00003fff05057892 */ /* 0x000fe4000f8ec0ff */
[----:B------:R-:W-:Y:S02]  /*3e00*/  USHF.R.U32.HI UR23, URZ, 0x4, UR4 ;  /* 0x00000004ff177899 */ /* 0x000fe40008011604 */
[----:B--2---:R-:W-:Y:S02]  /*3e10*/  UIMAD UR4, UR7, UR6, URZ ;  /* 0x00000006070472a4 */ /* 0x004fe4000f8e02ff */
[----:B------:R-:W-:Y:S02]  /*3e20*/  ULOP3.LUT UR23, UR23, 0x3fff, URZ, 0xc0, !UPT ;  /* 0x00003fff17177892 */ /* 0x000fe4000f8ec0ff */
[----:B------:R-:W-:Y:S02]  /*3e30*/  ULOP3.LUT UR22, UR5, 0x10000, URZ, 0xfc, !UPT ;  /* 0x0001000005167892 */ /* 0x000fe4000f8efcff */
[----:B------:R-:W-:-:S02]  /*3e40*/  UIADD3 UR36, UPT, UPT, UR4, -0x1, URZ ;  /* 0xffffffff04247890 */ /* 0x000fc4000fffe0ff */
[----:B------:R-:W-:Y:S01]  /*3e50*/  UISETP.GE.AND UP4, UPT, UR4, 0x1, UPT ;  /* 0x000000010400788c */ /* 0x000fe2000bf86270 */
[----:B------:R-:W-:Y:S01]  /*3e60*/  UMOV UR30, 0x0 ;  /* 0x00000000001e7882 */ /* 0x000fe20000000000 */
[----:B------:R-:W-:Y:S01]  /*3e70*/  UMOV UR31, 0x8210010 ;  /* 0x08210010001f7882 */ /* 0x000fe20000000000 */
[----:B------:R-:W-:Y:S01]  /*3e80*/  UMOV UR28, 0x0 ;  /* 0x00000000001c7882 */ /* 0x000fe20000000000 */
[----:B------:R-:W-:Y:S01]  /*3e90*/  UMOV UR29, 0x8210010 ;  /* 0x08210010001d7882 */ /* 0x000fe20000000000 */
[----:B------:R-:W-:Y:S01]  /*3ea0*/  UMOV UR26, 0x0 ;  /* 0x00000000001a7882 */ /* 0x000fe20000000000 */
[C---:B-1----:R-:W-:Y:S01]  /*3eb0*/  VIADD R5, R3.reuse, 0x40 ;  /* 0x0000004003057836 */ /* 0x042fe20000000000 */
[----:B------:R-:W-:Y:S01]  /*3ec0*/  LOP3.LUT R4, R3, 0xffff, RZ, 0xc0, !PT ;  /* 0x0000ffff03047812 */ /* 0x000fe200078ec0ff */
[----:B------:R-:W-:-:S03]  /*3ed0*/  UMOV UR27, 0x8210010 ;  /* 0x08210010001b7882 */ /* 0x000fc60000000000 */
[----:B------:R-:W-:-:S05]  /*3ee0*/  LOP3.LUT R5, R5, 0xffff, RZ, 0xc0, !PT ;  /* 0x0000ffff05057812 */ /* 0x000fca00078ec0ff */
[----:B------:R1:W-:Y:S02]  /*3ef0*/  STL.64 [R1], R4 ;  /* 0x0000000401007387 */ /* 0x0003e40000100a00 */
.L_x_79:
[----:B-1----:R-:W-:-:S04]  /*3f00*/  SHF.L.U32 R5, R2, 0x1f, RZ ;  /* 0x0000001f02057819 */ /* 0x002fc800000006ff */
[----:B------:R-:W1:Y:S02]  /*3f10*/  SYNCS.PHASECHK.TRANS64.TRYWAIT P0, [UR20+0x120], R5 ;  /* 0x00012005ff0075a7 */ /* 0x000e640008001114 */
[----:B-1-34-:R-:W-:Y:S05]  /*3f20*/  @!P0 BRA `(.L_x_71) ;  /* 0x0000005c00d88947 */ /* 0x01afea0003800000 */
.L_x_188:
[----:B-1----:R-:W1:Y:S01]  /*3f30*/  LDS.128 R4, [UR20+0x160] ;  /* 0x00016014ff047984 */ /* 0x002e620008000c00 */
[----:B------:R-:W-:Y:S01]  /*3f40*/  ULEA UR25, UR24, UR20, 0x3 ;  /* 0x0000001418197291 */ /* 0x000fe2000f8e18ff */
[----:B------:R-:W-:Y:S01]  /*3f50*/  @!PT LDS RZ, [RZ] ;  /* 0x00000000fffff984 */ /* 0x000fe20000000800 */
[----:B------:R-:W-:Y:S01]  /*3f60*/  @!PT LDS RZ, [RZ] ;  /* 0x00000000fffff984 */ /* 0x000fe20000000800 */
[----:B------:R-:W-:Y:S01]  /*3f70*/  @!PT LDS RZ, [RZ] ;  /* 0x00000000fffff984 */ /* 0x000fe20000000800 */
[----:B------:R-:W-:Y:S01]  /*3f80*/  @!PT LDS RZ, [RZ] ;  /* 0x00000000fffff984 */ /* 0x000fe20000000800 */
[----:B------:R2:W-:Y:S06]  /*3f90*/  MEMBAR.ALL.CTA ;  /* 0x0000000000007992 */ /* 0x0005ec0000008000 */
[----:B--2---:R-:W2:Y:S02]  /*3fa0*/  FENCE.VIEW.ASYNC.S ;  /* 0x00000000000073c6 */ /* 0x004ea40000000000 */
[----:B--2---:R-:W-:Y:S01]  /*3fb0*/  SYNCS.ARRIVE.TRANS64.RED.A1T0 RZ, [UR34], RZ ;  /* 0x000000ffffff79a7 */ /* 0x004fe20008100422 */
[----:B-1----:R-:W-:Y:S01]  /*3fc0*/  LOP3.LUT P3, RZ, R6, 0x1, RZ, 0xc0, !PT ;  /* 0x0000000106ff7812 */ /* 0x002fe2000786c0ff */
[----:B------:R-:W-:-:S12]  /*3fd0*/  BRA.U UP3, `(.L_x_72) ;  /* 0x00000001030c7547 */ /* 0x000fd8000b800000 */
[----:B------:R-:W-:-:S04]  /*3fe0*/  SHF.L.U32 R5, R8, 0x1f, RZ ;  /* 0x0000001f08057819 */ /* 0x000fc800000006ff */
[----:B------:R-:W1:Y:S02]  /*3ff0*/  SYNCS.PHASECHK.TRANS64.TRYWAIT P0, [UR25+0x140], R5 ;  /* 0x00014005ff0075a7 */ /* 0x000e640008001119 */
[----:B-1----:R-:W-:Y:S05]  /*4000*/  @!P0 BRA `(.L_x_73) ;  /* 0x0000005c00b88947 */ /* 0x002fea0003800000 */
.L_x_72:
[----:B------:R-:W-:Y:S05]  /*4010*/  BRA.U UP3, `(.L_x_74) ;  /* 0x0000000503047547 */ /* 0x000fea000b800000 */
[----:B------:R-:W-:Y:S05]  /*4020*/  BRA.U !UP4, `(.L_x_75) ;  /* 0x000000010cf47547 */ /* 0x000fea000b800000 */
[----:B------:R-:W-:Y:S01]  /*4030*/  ULEA UR4, UR24, UR43, 0x2 ;  /* 0x0000002b18047291 */ /* 0x000fe2000f8e10ff */
[----:B-1----:R-:W-:-:S08]  /*4040*/  SHF.L.U32 R4, R0, 0x1f, RZ ;  /* 0x0000001f00047819 */ /* 0x002fd000000006ff */
[----:B------:R-:W5:Y:S01]  /*4050*/  LDL R5, [UR4] ;  /* 0x00000004ff057983 */ /* 0x000f620008100800 */
[----:B------:R-:W-:Y:S02]  /*4060*/  ULEA UR4, UR19, UR20, 0x3 ;  /* 0x0000001413047291 */ /* 0x000fe4000f8e18ff */
[----:B------:R-:W-:Y:S01]  /*4070*/  UPLOP3.LUT UP2, UPT, UPT, UPT, UPT, 0x40, 0x4 ;  /* 0x000000000004789c */ /* 0x000fe20003f4e870 */
[----:B------:R-:W-:-:S06]  /*4080*/  UMOV UR17, UR36 ;  /* 0x0000002400117c82 */ /* 0x000fcc0008000000 */
[----:B------:R1:W2:Y:S01]  /*4090*/  SYNCS.PHASECHK.TRANS64.TRYWAIT P2, [UR4], R4 ;  /* 0x00000004ff0075a7 */ /* 0x0002a20008041104 */
[----:B------:R-:W-:-:S05]  /*40a0*/  UMOV UR4, UR19 ;  /* 0x0000001300047c82 */ /* 0x000fca0008000000 */
.L_x_78:
[----:B------:R-:W-:Y:S01]  /*40b0*/  ULEA UR18, UR4, UR20, 0x3 ;  /* 0x0000001404127291 */ /* 0x000fe2000f8e18ff */
[----:B--234-:R-:W-:Y:S11]  /*40c0*/  @P2 BRA `(.L_x_76) ;  /* 0x00000000000c2947 */ /* 0x01cff60003800000 */
[----:B------:R-:W-:Y:S04]  /*40d0*/  SHF.L.U32 R6, R0, 0x1f, RZ ;  /* 0x0000001f00067819 */ /* 0x000fe800000006ff */
[----:B------:R-:W2:Y:S02]  /*40e0*/  SYNCS.PHASECHK.TRANS64.TRYWAIT P0, [UR18], R6 ;  /* 0x00000006ff0075a7 */ /* 0x000ea40008001112 */
[----:B--2---:R-:W-:Y:S05]  /*40f0*/  @!P0 BRA `(.L_x_77) ;  /* 0x0000005c00948947 */ /* 0x004fea0003800000 */
.L_x_76:
[----:B------:R-:W-:Y:S01]  /*4100*/  UISETP.NE.AND UP0, UPT, UR17, URZ, UPT ;  /* 0x000000ff1100728c */ /* 0x000fe2000bf05270 */
[----:B------:R-:W-:Y:S01]  /*4110*/  PLOP3.LUT P2, PT, PT, PT, PT, 0x80, 0x8 ;  /* 0x000000000008781c */ /* 0x000fe20003f4f070 */
[----:B------:R-:W-:Y:S02]  /*4120*/  UIADD3 UR5, UPT, UPT, UR4, 0x1, URZ ;  /* 0x0000000104057890 */ /* 0x000fe4000fffe0ff */
[----:B------:R-:W-:Y:S02]  /*4130*/  ULEA UR10, UR4, UR23, 0x9 ;  /* 0x00000017040a7291 */ /* 0x000fe4000f8e48ff */
[----:B------:R-:W-:Y:S01]  /*4140*/  UISETP.NE.AND UP1, UPT, UR5, 0xd, UPT ;  /* 0x0000000d0500788c */ /* 0x000fe2000bf25270 */
[----:B------:R-:W-:Y:S01]  /*4150*/  PLOP3.LUT P0, PT, PT, PT, UP0, 0x80, 0x8 ;  /* 0x000000000008781c */ /* 0x000fe20003f0f008 */
[----:B------:R-:W-:Y:S02]  /*4160*/  ULEA UR14, UR4, UR22, 0x9 ;  /* 0x00000016040e7291 */ /* 0x000fe4000f8e48ff */
[----:B------:R-:W-:Y:S02]  /*4170*/  USEL UR6, URZ, 0x1, UP1 ;  /* 0x00000001ff067887 */ /* 0x000fe40008800000 */
[----:B------:R-:W-:Y:S01]  /*4180*/  USEL UR19, UR5, URZ, UP1 ;  /* 0x000000ff05137287 */ /* 0x000fe20008800000 */
[----:B------:R-:W-:Y:S11]  /*4190*/  ELECT P1, URZ, PT ;  /* 0x0000000000ff782f */ /* 0x000ff60003820000 */
[----:B------:R-:W-:Y:S02]  /*41a0*/  @!UPT UIADD3 URZ, UPT, UPT, URZ, URZ, URZ ;  /* 0x000000fffffff290 */ /* 0x000fe4000fffe0ff */
[C---:B-----5:R-:W-:Y:S01]  /*41b0*/  @P1 R2UR.BROADCAST UR4, R5.reuse ;  /* 0x00000000050412ca */ /* 0x060fe200008e0000 */
[----:B------:R-:W-:Y:S01]  /*41c0*/  @UP0 ULEA UR5, UR19, UR20, 0x3 ;  /* 0x0000001413050291 */ /* 0x000fe2000f8e18ff */
[----:B------:R-:W-:Y:S01]  /*41d0*/  LOP3.LUT R0, R0, UR6, RZ, 0x3c, !PT ;  /* 0x0000000600007c12 */ /* 0x000fe2000f8e3cff */
[----:B------:R-:W-:Y:S02]  /*41e0*/  UIADD3 UR8, UPT, UPT, UR10, 0x80, URZ ;  /* 0x000000800a087890 */ /* 0x000fe4000fffe0ff */
[----:B------:R-:W-:Y:S01]  /*41f0*/  UIADD3 UR6, UPT, UPT, UR14, 0x2, URZ ;  /* 0x000000020e067890 */ /* 0x000fe2000fffe0ff */
[----:B-1----:R-:W-:Y:S01]  /*4200*/  @P0 SHF.L.U32 R4, R0, 0x1f, RZ ;  /* 0x0000001f00040819 */ /* 0x002fe200000006ff */
[----:B------:R-:W-:Y:S01]  /*4210*/  UIADD3 UR12, UPT, UPT, UR10, 0x100, URZ ;  /* 0x000001000a0c7890 */ /* 0x000fe2000fffe0ff */
[----:B------:R-:W-:Y:S02]  /*4220*/  UMOV UR11, 0x40004040 ;  /* 0x40004040000b7882 */ /* 0x000fe40000000000 */
[----:B------:R3:W4:Y:S01]  /*4230*/  @P0 SYNCS.PHASECHK.TRANS64.TRYWAIT P2, [UR5], R4 ;  /* 0x00000004ff0005a7 */ /* 0x0007220008041105 */
[----:B------:R-:W-:Y:S11]  /*4240*/  ELECT P0, URZ, PT ;  /* 0x0000000000ff782f */ /* 0x000ff60003800000 */
[----:B------:R-:W-:Y:S02]  /*4250*/  @!UPT UIADD3 URZ, UPT, UPT, URZ, URZ, URZ ;  /* 0x000000fffffff290 */ /* 0x000fe4000fffe0ff */
[C---:B------:R-:W-:Y:S02]  /*4260*/  @P0 R2UR.BROADCAST UR16, R5.reuse ;  /* 0x00000000051002ca */ /* 0x040fe400008e0000 */
[----:B------:R-:W-:Y:S01]  /*4270*/  ELECT P0, URZ, PT ;  /* 0x0000000000ff782f */ /* 0x000fe20003800000 */
[----:B------:R-:W-:Y:S01]  /*4280*/  UMOV UR15, 0x40004040 ;  /* 0x40004040000f7882 */ /* 0x000fe20000000000 */
[----:B------:R-:W-:Y:S01]  /*4290*/  UMOV UR9, 0x40004040 ;  /* 0x4000404000097882 */ /* 0x000fe20000000000 */
[----:B------:R1:W-:Y:S01]  /*42a0*/  UTCHMMA.2CTA gdesc[UR14], gdesc[UR10], tmem[UR4], tmem[UR32], idesc[UR33], UP2 ;  /* 0x00ff200a0e0075ea */ /* 0x0003e20009200004 */
[----:B------:R-:W-:Y:S01]  /*42b0*/  UPLOP3.LUT UP2, UPT, UPT, UPT, UPT, 0x80, 0x8 ;  /* 0x000000000008789c */ /* 0x000fe20003f4f070 */
[----:B------:R-:W-:Y:S01]  /*42c0*/  UMOV UR7, 0x40004040 ;  /* 0x4000404000077882 */ /* 0x000fe20000000000 */
[----:B------:R-:W-:Y:S01]  /*42d0*/  UMOV UR13, 0x40004040 ;  /* 0x40004040000d7882 */ /* 0x000fe20000000000 */
[----:B------:R-:W-:Y:S04]  /*42e0*/  UMOV UR5, 0x40004040 ;  /* 0x4000404000057882 */ /* 0x000fe80000000000 */
[----:B------:R2:W-:Y:S01]  /*42f0*/  UTCHMMA.2CTA gdesc[UR6], gdesc[UR8], tmem[UR16], tmem[UR30], idesc[UR31], UPT ;  /* 0x00ff1e08060075ea */ /* 0x0005e2000ba00010 */
[----:B-1----:R-:W-:Y:S01]  /*4300*/  UIADD3 UR4, UPT, UPT, UR14, 0x4, URZ ;  /* 0x000000040e047890 */ /* 0x002fe2000fffe0ff */
[C---:B------:R-:W-:Y:S02]  /*4310*/  @P0 R2UR.BROADCAST UR15, R5.reuse ;  /* 0x00000000050f02ca */ /* 0x040fe400008e0000 */
[----:B------:R-:W-:Y:S01]  /*4320*/  ELECT P0, URZ, PT ;  /* 0x0000000000ff782f */ /* 0x000fe20003800000 */
[----:B------:R-:W-:Y:S02]  /*4330*/  UIADD3 UR10, UPT, UPT, UR10, 0x180, URZ ;  /* 0x000001800a0a7890 */ /* 0x000fe4000fffe0ff */
[----:B--2---:R-:W-:Y:S10]  /*4340*/  UIADD3 UR6, UPT, UPT, UR14, 0x6, URZ ;  /* 0x000000060e067890 */ /* 0x004ff4000fffe0ff */
[----:B------:R-:W-:Y:S01]  /*4350*/  @P0 R2UR.BROADCAST UR9, R5 ;  /* 0x00000000050902ca */ /* 0x000fe200008e0000 */
[----:B------:R-:W-:Y:S01]  /*4360*/  UIADD3 UR8, UPT, UPT, UR18, 0x68, URZ ;  /* 0x0000006812087890 */ /* 0x000fe2000fffe0ff */
[----:B------:R1:W-:Y:S11]  /*4370*/  UTCHMMA.2CTA gdesc[UR4], gdesc[UR12], tmem[UR15], tmem[UR28], idesc[UR29], UPT ;  /* 0x00ff1c0c040075ea */ /* 0x0003f6000ba0000f */
[----:B------:R3:W-:Y:S01]  /*4380*/  UTCHMMA.2CTA gdesc[UR6], gdesc[UR10], tmem[UR9], tmem[UR26], idesc[UR27], UPT ;  /* 0x00ff1a0a060075ea */ /* 0x0007e2000ba00009 */
[----:B------:R3:W-:Y:S01]  /*4390*/  UTCBAR.2CTA.MULTICAST [UR8], URZ, UR21 ;  /* 0x000000ff080073e9 */ /* 0x0007e20008200815 */
[----:B-1----:R-:W-:Y:S02]  /*43a0*/  UIADD3 UR4, UPT, UPT, UR17, 0x1, URZ ;  /* 0x0000000111047890 */ /* 0x002fe4000fffe0ff */
[----:B------:R-:W-:Y:S02]  /*43b0*/  UIADD3 UR5, UPT, UPT, UR17, -0x1, URZ ;  /* 0xffffffff11057890 */ /* 0x000fe4000fffe0ff */
[----:B------:R-:W-:Y:S03]  /*43c0*/  UISETP.GT.U32.AND UP0, UPT, UR4, 0x1, UPT ;  /* 0x000000010400788c */ /* 0x000fe6000bf04070 */
[----:B------:R-:W-:Y:S02]  /*43d0*/  UMOV UR4, UR19 ;  /* 0x0000001300047c82 */ /* 0x000fe40008000000 */
[----:B------:R-:W-:Y:S04]  /*43e0*/  UMOV UR17, UR5 ;  /* 0x0000000500117c82 */ /* 0x000fe80008000000 */
[----:B------:R-:W-:Y:S05]  /*43f0*/  BRA.U UP0, `(.L_x_78) ;  /* 0xfffffffd002c7547 */ /* 0x000fea000b83ffff */
.L_x_75:
[----:B------:R-:W-:-:S09]  /*4400*/  UIADD3 UR4, UPT, UPT, UR25, 0x130, URZ ;  /* 0x0000013019047890 */ /* 0x000fd2000fffe0ff */
[----:B------:R2:W-:Y:S01]  /*4410*/  UTCBAR.2CTA.MULTICAST [UR4], URZ, UR35 ;  /* 0x000000ff040073e9 */ /* 0x0005e20008200823 */
[----:B------:R-:W-:Y:S02]  /*4420*/  NOP ;  /* 0x0000000000007918 */ /* 0x000fe40000000000 */
.L_x_74:
[----:B--2---:R-:W-:Y:S01]  /*4430*/  UIADD3 UR4, UPT, UPT, UR24, 0x1, URZ ;  /* 0x0000000118047890 */ /* 0x004fe2000fffe0ff */
[----:B------:R-:W-:-:S03]  /*4440*/  LOP3.LUT R2, R2, 0x1, RZ, 0x3c, !PT ;  /* 0x0000000102027812 */ /* 0x000fc600078e3cff */
[----:B------:R-:W-:-:S04]  /*4450*/  UISETP.NE.AND UP0, UPT, UR4, 0x2, UPT ;  /* 0x000000020400788c */ /* 0x000fc8000bf05270 */
[----:B------:R-:W-:Y:S02]  /*4460*/  USEL UR5, URZ, 0x1, UP0 ;  /* 0x00000001ff057887 */ /* 0x000fe40008000000 */
[----:B------:R-:W-:-:S04]  /*4470*/  USEL UR24, UR4, URZ, UP0 ;  /* 0x000000ff04187287 */ /* 0x000fc80008000000 */
[----:B------:R-:W-:Y:S01]  /*4480*/  LOP3.LUT R8, R8, UR5, RZ, 0x3c, !PT ;  /* 0x0000000508087c12 */ /* 0x000fe2000f8e3cff */
[----:B------:R-:W-:Y:S07]  /*4490*/  @P3 BRA `(.L_x_79) ;  /* 0xfffffff800983947 */ /* 0x000fee000383ffff */
[----:B---3--:R-:W2:Y:S01]  /*44a0*/  S2UR UR8, SR_CgaCtaId ;  /* 0x00000000000879c3 */ /* 0x008ea20000008800 */
[----:B------:R-:W-:Y:S01]  /*44b0*/  ELECT P0, URZ, PT ;  /* 0x0000000000ff782f */ /* 0x000fe20003800000 */
[----:B------:R-:W-:Y:S01]  /*44c0*/  HFMA2 R0, -RZ, RZ, 0, 5.9604644775390625e-08 ;  /* 0x00000001ff007431 */ /* 0x000fe200000001ff */
[----:B------:R-:W-:-:S05]  /*44d0*/  UMOV UR4, 0x40 ;  /* 0x0000004000047882 */ /* 0x000fca0000000000 */
[----:B------:R-:W-:Y:S01]  /*44e0*/  UVIRTCOUNT.DEALLOC.SMPOOL 0x80 ;  /* 0x000000800000784c */ /* 0x000fe20000000000 */
[----:B------:R-:W-:Y:S02]  /*44f0*/  UISETP.NE.AND UP0, UPT, UR38, URZ, UPT ;  /* 0x000000ff2600728c */ /* 0x000fe4000bf05270 */
[----:B--2---:R-:W-:-:S09]  /*4500*/  ULEA UR8, UR8, UR4, 0x18 ;  /* 0x0000000408087291 */ /* 0x004fd2000f8ec0ff */
[----:B------:R2:W-:Y:S01]  /*4510*/  @P0 STS.U8 [UR8+0x1c], R0 ;  /* 0x00001c00ff000988 */ /* 0x0005e20008000008 */
[----:B------:R-:W-:Y:S05]  /*4520*/  BRA.U UP0, `(.L_x_80) ;  /* 0x0000000100587547 */ /* 0x000fea000b800000 */
[----:B------:R-:W-:Y:S01]  /*4530*/  UIADD3 UR5, UPT, UPT, UR20, 0x140, URZ ;  /* 0x0000014014057890 */ /* 0x000fe2000fffe0ff */
[----:B------:R-:W-:-:S03]  /*4540*/  SHF.L.U32 R2, R8, 0x1f, RZ ;  /* 0x0000001f08027819 */ /* 0x000fc600000006ff */
[----:B------:R-:W-:-:S09]  /*4550*/  ULEA UR4, UR24, UR5, 0x3 ;  /* 0x0000000518047291 */ /* 0x000fd2000f8e18ff */
[----:B------:R-:W3:Y:S02]  /*4560*/  SYNCS.PHASECHK.TRANS64.TRYWAIT P0, [UR4], R2 ;  /* 0x00000002ff0075a7 */ /* 0x000ee40008001104 */
[----:B---3--:R-:W-:Y:S05]  /*4570*/  @!P0 BRA `(.L_x_81) ;  /* 0x00000058008c8947 */ /* 0x008fea0003800000 */
.L_x_192:
[----:B------:R-:W-:-:S04]  /*4580*/  UIADD3 UR4, UPT, UPT, UR24, 0x1, URZ ;  /* 0x0000000118047890 */ /* 0x000fc8000fffe0ff */
[----:B------:R-:W-:-:S04]  /*4590*/  UISETP.NE.AND UP1, UPT, UR4, 0x2, UPT ;  /* 0x000000020400788c */ /* 0x000fc8000bf25270 */
[----:B------:R-:W-:Y:S02]  /*45a0*/  USEL UR6, URZ, 0x1, UP1 ;  /* 0x00000001ff067887 */ /* 0x000fe40008800000 */
[----:B------:R-:W-:-:S04]  /*45b0*/  USEL UR4, UR4, URZ, UP1 ;  /* 0x000000ff04047287 */ /* 0x000fc80008800000 */
[----:B------:R-:W-:Y:S01]  /*45c0*/  ULEA UR4, UR4, UR5, 0x3 ;  /* 0x0000000504047291 */ /* 0x000fe2000f8e18ff */
[----:B--2---:R-:W-:-:S04]  /*45d0*/  LOP3.LUT R2, R8, UR6, RZ, 0x3c, !PT ;  /* 0x0000000608027c12 */ /* 0x004fc8000f8e3cff */
[----:B------:R-:W-:Y:S01]  /*45e0*/  SHF.L.U32 R2, R2, 0x1f, RZ ;  /* 0x0000001f02027819 */ /* 0x000fe200000006ff */
[----:B------:R-:W-:-:S04]  /*45f0*/  IMAD.U32 R0, RZ, RZ, UR4 ;  /* 0x00000004ff007e24 */ /* 0x000fc8000f8e00ff */
[----:B------:R2:W3:Y:S03]  /*4600*/  SYNCS.PHASECHK.TRANS64.TRYWAIT P0, [R0+URZ], R2 ;  /* 0x00000002000075a7 */ /* 0x0004e600080011ff */
[----:B---3--:R-:W-:Y:S05]  /*4610*/  @!P0 NANOSLEEP.SYNCS 0x989680 ;  /* 0x009896800000895d */ /* 0x008fea0003900000 */
[----:B------:R-:W3:Y:S02]  /*4620*/  @!P0 SYNCS.PHASECHK.TRANS64 P0, [R0+URZ], R2 ;  /* 0x00000002000085a7 */ /* 0x000ee400080010ff */
[----:B---3--:R-:W-:Y:S05]  /*4630*/  @P0 BRA `(.L_x_82) ;  /* 0x0000000000200947 */ /* 0x008fea0003800000 */
.L_x_83:
[----:B---3--:R3:W1:Y:S02]  /*4640*/  SYNCS.PHASECHK.TRANS64.TRYWAIT P0, [R0+URZ], R2 ;  /* 0x00000002000075a7 */ /* 0x00866400080011ff */
[----:B-1----:R-:W-:Y:S05]  /*4650*/  @!P0 NANOSLEEP.SYNCS 0x989680 ;  /* 0x009896800000895d */ /* 0x002fea0003900000 */
[----:B------:R-:W1:Y:S02]  /*4660*/  @!P0 SYNCS.PHASECHK.TRANS64 P0, [R0+URZ], R2 ;  /* 0x00000002000085a7 */ /* 0x000e6400080010ff */
[----:B-1----:R-:W-:Y:S05]  /*4670*/  @!P0 BRA `(.L_x_83) ;  /* 0xfffffffc00f08947 */ /* 0x002fea000383ffff */
[----:B------:R-:W-:Y:S05]  /*4680*/  BRA `(.L_x_82) ;  /* 0x00000000000c7947 */ /* 0x000fea0003800000 */
.L_x_80:
[----:B------:R-:W-:-:S04]  /*4690*/  UIADD3 UR4, UPT, UPT, UR20, 0x150, URZ ;  /* 0x0000015014047890 */ /* 0x000fc8000fffe0ff */
[----:B------:R-:W-:-:S09]  /*46a0*/  UPRMT UR4, UR37, 0x654, UR4 ;  /* 0x0000065425047896 */ /* 0x000fd20008000004 */
[----:B------:R-:W-:Y:S03]  /*46b0*/  SYNCS.ARRIVE.TRANS64.RED.A1T0 RZ, [UR4], RZ ;  /* 0x000000ffffff79a7 */ /* 0x000fe60008100404 */
.L_x_82:
[----:B--23--:R-:W-:Y:S01]  /*46c0*/  SHF.L.U32 R2, RZ, 0x1f, RZ ;  /* 0x0000001fff027819 */ /* 0x00cfe200000006ff */
[----:B------:R-:W-:Y:S01]  /*46d0*/  UIADD3 UR4, UPT, UPT, UR20, 0x150, URZ ;  /* 0x0000015014047890 */ /* 0x000fe2000fffe0ff */
[----:B------:R-:W-:Y:S02]  /*46e0*/  PLOP3.LUT P0, PT, PT, PT, UP0, 0x80, 0x8 ;  /* 0x000000000008781c */ /* 0x000fe40003f0f008 */
[----:B------:R-:W2:Y:S02]  /*46f0*/  SYNCS.PHASECHK.TRANS64.TRYWAIT P1, [UR20+0x150], R2 ;  /* 0x00015002ff0075a7 */ /* 0x000ea40008021114 */
[----:B--2---:R-:W-:Y:S09]  /*4700*/  @!P1 BRA `(.L_x_84) ;  /* 0x0000005800409947 */ /* 0x004ff20003800000 */
.L_x_194:
[----:B------:R-:W-:Y:S01]  /*4710*/  @!UP0 UPRMT UR4, UR37, 0x654, UR4 ;  /* 0x0000065425048896 */ /* 0x000fe20008000004 */
[----:B------:R-:W-:Y:S01]  /*4720*/  LOP3.LUT R3, R3, 0xffff, RZ, 0xc0, !PT ;  /* 0x0000ffff03037812 */ /* 0x000fe200078ec0ff */
[----:B--2---:R-:W-:-:S03]  /*4730*/  IMAD.MOV.U32 R2, RZ, RZ, 0xffff ;  /* 0x0000ffffff027424 */ /* 0x004fc600078e00ff */
[----:B------:R-:W-:-:S04]  /*4740*/  SHF.R.U32.HI R3, RZ, 0x5, R3 ;  /* 0x00000005ff037819 */ /* 0x000fc80000011603 */
[----:B------:R-:W-:Y:S01]  /*4750*/  @!P0 SYNCS.ARRIVE.TRANS64.RED.A1T0 RZ, [UR4], RZ ;  /* 0x000000ffffff89a7 */ /* 0x000fe20008100404 */
[----:B------:R-:W-:Y:S01]  /*4760*/  NOP ;  /* 0x0000000000007918 */ /* 0x000fe20000000000 */
[----:B------:R-:W2:Y:S01]  /*4770*/  LDS R0, [UR8+0x14] ;  /* 0x00001408ff007984 */ /* 0x000ea20008000800 */
[----:B------:R-:W-:-:S04]  /*4780*/  SHF.L.U32 R2, R2, R3, RZ ;  /* 0x0000000302027219 */ /* 0x000fc800000006ff */
[----:B--2---:R-:W-:-:S04]  /*4790*/  LOP3.LUT R0, R0, R2, RZ, 0xc0, !PT ;  /* 0x0000000200007212 */ /* 0x004fc800078ec0ff */
[----:B------:R-:W-:Y:S01]  /*47a0*/  ISETP.NE.AND P0, PT, R0, R2, PT ;  /* 0x000000020000720c */ /* 0x000fe20003f05270 */
[----:B------:R-:W-:-:S05]  /*47b0*/  IMAD.MOV.U32 R0, RZ, RZ, 0x1 ;  /* 0x00000001ff007424 */ /* 0x000fca00078e00ff */
[----:B------:R-:W-:-:S07]  /*47c0*/  SHF.L.U32 R0, R0, R3, RZ ;  /* 0x0000000300007219 */ /* 0x000fce00000006ff */
[----:B------:R-:W-:Y:S05]  /*47d0*/  @P0 BRA `(.L_x_85) ;  /* 0x00000000005c0947 */ /* 0x000fea0003800000 */
[----:B------:R-:W2:Y:S02]  /*47e0*/  LDS R3, [UR8+0x18] ;  /* 0x00001808ff037984 */ /* 0x000ea40008000800 */
[----:B--2---:R-:W-:-:S04]  /*47f0*/  LOP3.LUT R3, R3, R0, RZ, 0xc0, !PT ;  /* 0x0000000003037212 */ /* 0x004fc800078ec0ff */
[----:B------:R-:W-:-:S13]  /*4800*/  ISETP.NE.AND P0, PT, R3, R0, PT ;  /* 0x000000000300720c */ /* 0x000fda0003f05270 */
[----:B------:R-:W-:Y:S05]  /*4810*/  @P0 BRA `(.L_x_86) ;  /* 0x0000000000400947 */ /* 0x000fea0003800000 */
[----:B------:R-:W-:Y:S01]  /*4820*/  R2UR UR4, R2 ;  /* 0x00000000020472ca */ /* 0x000fe200000e0000 */
[----:B------:R-:W2:Y:S01]  /*4830*/  S2R R3, SR_LANEID ;  /* 0x0000000000037919 */ /* 0x000ea20000000000 */
[----:B------:R-:W-:-:S04]  /*4840*/  LOP3.LUT R0, RZ, R0, RZ, 0x33, !PT ;  /* 0x00000000ff007212 */ /* 0x000fc800078e33ff */
[----:B------:R-:W3:Y:S07]  /*4850*/  REDUX UR6, R0 ;  /* 0x00000000000673c4 */ /* 0x000eee0000000000 */
[----:B------:R-:W-:-:S03]  /*4860*/  ULOP3.LUT UR5, URZ, UR4, URZ, 0x33, !UPT ;  /* 0x00000004ff057292 */ /* 0x000fc6000f8e33ff */
[----:B------:R-:W-:Y:S02]  /*4870*/  VOTEU.ANY UR4, UPT, PT ;  /* 0x0000000000047886 */ /* 0x000fe400038e0100 */
[----:B------:R-:W-:Y:S01]  /*4880*/  UFLO.U32 UR4, UR4 ;  /* 0x00000004000472bd */ /* 0x000fe200080e0000 */
[----:B------:R-:W-:-:S04]  /*4890*/  IMAD.U32 R2, RZ, RZ, UR5 ;  /* 0x00000005ff027e24 */ /* 0x000fc8000f8e00ff */
[----:B------:R-:W1:Y:S02]  /*48a0*/  REDUX UR7, R2 ;  /* 0x00000000020773c4 */ /* 0x000e640000000000 */
[----:B------:R1:W-:Y:S01]  /*48b0*/  UTCATOMSWS.AND URZ, UR5 ;  /* 0x0000000500ff79e3 */ /* 0x0003e20008000000 */
[----:B---3--:R-:W-:Y:S01]  /*48c0*/  IMAD.U32 R0, RZ, RZ, UR6 ;  /* 0x00000006ff007e24 */ /* 0x008fe2000f8e00ff */
[----:B--2---:R-:W-:Y:S01]  /*48d0*/  ISETP.EQ.U32.AND P0, PT, R3, UR4, PT ;  /* 0x0000000403007c0c */ /* 0x004fe2000bf02070 */
[----:B-1----:R-:W-:-:S12]  /*48e0*/  IMAD.U32 R2, RZ, RZ, UR7 ;  /* 0x00000007ff027e24 */ /* 0x002fd8000f8e00ff */
[----:B------:R1:W-:Y:S04]  /*48f0*/  @P0 ATOMS.AND RZ, [UR8+0x14], R2 ;  /* 0x00001402ffff098c */ /* 0x0003e8000a800008 */
[----:B------:R1:W-:Y:S01]  /*4900*/  @P0 ATOMS.AND RZ, [UR8+0x18], R0 ;  /* 0x00001800ffff098c */ /* 0x0003e2000a800008 */
[----:B------:R-:W-:Y:S05]  /*4910*/  BRA `(.L_x_87) ;  /* 0x0000000000147947 */ /* 0x000fea0003800000 */
.L_x_86:
[----:B------:R-:W-:Y:S02]  /*4920*/  MOV R2, 0x4940 ;  /* 0x0000494000027802 */ /* 0x000fe40000000f00 */
[----:B-1--45:R-:W-:Y:S05]  /*4930*/  CALL.REL.NOINC `($__internal_0_$__cuda_sm10x_tcgen05_guardrail_trap_col_being_dealloced_not_returned_by_alloc) ;  /* 0x0000005c00247944 */ /* 0x032fea0003c00000 */
[----:B------:R-:W-:Y:S05]  /*4940*/  BRA `(.L_x_87) ;  /* 0x0000000000087947 */ /* 0x000fea0003800000 */
.L_x_85:
[----:B------:R-:W-:Y:S02]  /*4950*/  MOV R2, 0x4970 ;  /* 0x0000497000027802 */ /* 0x000fe40000000f00 */
[----:B-1--45:R-:W-:Y:S05]  /*4960*/  CALL.REL.NOINC `($__internal_2_$__cuda_sm10x_tcgen05_guardrail_trap_unallocated_columns_being_dealloced) ;  /* 0x0000005c00307944 */ /* 0x032fea0003c00000 */
.L_x_87:
[----:B------:R-:W-:Y:S01]  /*4970*/  NOP ;  /* 0x0000000000007918 */ /* 0x000fe20000000000 */
[----:B------:R-:W-:Y:S05]  /*4980*/  EXIT ;  /* 0x000000000000794d */ /* 0x000fea0003800000 */
.L_x_59:
[----:B------:R-:W-:-:S09]  /*4990*/  UISETP.NE.OR UP0, UPT, UR18, 0x3, !UP3 ;  /* 0x000000031200788c */ /* 0x000fd2000df05670 */
[----:B------:R-:W-:Y:S05]  /*49a0*/  BRA.U UP0, `(.L_x_88) ;  /* 0x00000015002c7547 */ /* 0x000fea000b800000 */
[----:B------:R-:W2:Y:S01]  /*49b0*/  LDCU.64 UR4, c[0x0][0x888] ;  /* 0x00011100ff0477ac */ /* 0x000ea20008000a00 */
[----:B------:R-:W3:Y:S01]  /*49c0*/  S2UR UR10, SR_CgaCtaId ;  /* 0x00000000000a79c3 */ /* 0x000ee20000008800 */
[----:B------:R-:W-:Y:S01]  /*49d0*/  HFMA2 R10, -RZ, RZ, 0, 5.9604644775390625e-08 ;  /* 0x00000001ff0a7431 */ /* 0x000fe200000001ff */
[----:B------:R-:W-:Y:S01]  /*49e0*/  MOV R9, RZ ;  /* 0x000000ff00097202 */ /* 0x000fe20000000f00 */
[----:B------:R-:W4:Y:S01]  /*49f0*/  LDCU UR49, c[0x0][0x370] ;  /* 0x00006e00ff3177ac */ /* 0x000f220008000800 */
[----:B------:R-:W-:Y:S01]  /*4a00*/  HFMA2 R0, -RZ, RZ, 0, 0.00048828125 ;  /* 0x00001000ff007431 */ /* 0x000fe200000001ff */
[----:B------:R-:W4:Y:S03]  /*4a10*/  LDCU.128 UR52, c[0x0][0xb10] ;  /* 0x00016200ff3477ac */ /* 0x000f260008000c00 */
[----:B------:R-:W1:Y:S01]  /*4a20*/  LDC.64 R12, c[0x0][0x348] ;  /* 0x0000d200ff0c7b82 */ /* 0x000e620000000a00 */
[----:B------:R-:W3:Y:S01]  /*4a30*/  LDCU UR38, c[0x0][0x374] ;  /* 0x00006e80ff2677ac */ /* 0x000ee20008000800 */
[----:B------:R-:W3:Y:S01]  /*4a40*/  LDCU.64 UR46, c[0x0][0x890] ;  /* 0x00011200ff2e77ac */ /* 0x000ee20008000a00 */
[----:B--2---:R-:W-:Y:S01]  /*4a50*/  UISETP.NE.U32.AND UP0, UPT, UR4, URZ, UPT ;  /* 0x000000ff0400728c */ /* 0x004fe2000bf05070 */
[----:B------:R-:W2:Y:S01]  /*4a60*/  LDCU UR30, c[0x0][0xb0c] ;  /* 0x00016180ff1e77ac */ /* 0x000ea20008000800 */
[----:B------:R-:W1:Y:S01]  /*4a70*/  LDCU UR68, c[0x0][0xb20] ;  /* 0x00016400ff4477ac */ /* 0x000e620008000800 */
[----:B------:R-:W1:Y:S01]  /*4a80*/  LDCU UR4, c[0x0][0xb30] ;  /* 0x00016600ff0477ac */ /* 0x000e620008000800 */
[----:B------:R-:W1:Y:S01]  /*4a90*/  LDCU.128 UR56, c[0x0][0x980] ;  /* 0x00013000ff3877ac */ /* 0x000e620008000c00 */
[----:B------:R-:W-:Y:S01]  /*4aa0*/  UMOV UR31, 0x400 ;  /* 0x00000400001f7882 */ /* 0x000fe20000000000 */
[----:B----4-:R-:W-:-:S02]  /*4ab0*/  UIMAD.WIDE.U32 UR6, UR49, UR52, URZ ;  /* 0x00000034310672a5 */ /* 0x010fc4000f8e00ff */
[----:B---3--:R-:W-:Y:S02]  /*4ac0*/  UIMAD.WIDE.U32 UR8, UR38, UR55, URZ ;  /* 0x00000037260872a5 */ /* 0x008fe4000f8e00ff */
[----:B------:R-:W-:Y:S02]  /*4ad0*/  UISETP.NE.AND.EX UP6, UPT, UR5, URZ, UPT, UP0 ;  /* 0x000000ff0500728c */ /* 0x000fe4000bfc5300 */
[----:B------:R-:W-:Y:S02]  /*4ae0*/  ULEA UR31, UR10, UR31, 0x18 ;  /* 0x0000001f0a1f7291 */ /* 0x000fe4000f8ec0ff */
[----:B------:R-:W-:Y:S02]  /*4af0*/  UISETP.NE.AND UP0, UPT, UR39, 0x1, UPT ;  /* 0x000000012700788c */ /* 0x000fe4000bf05270 */
[----:B------:R-:W-:Y:S02]  /*4b00*/  UISETP.NE.U32.AND UP0, UPT, UR46, URZ, UPT ;  /* 0x000000ff2e00728c */ /* 0x000fe4000bf05070 */
[----:B------:R-:W-:-:S02]  /*4b10*/  UIADD3 UR61, UPT, UPT, UR31, 0xe8, URZ ;  /* 0x000000e81f3d7890 */ /* 0x000fc4000fffe0ff */
[----:B------:R-:W-:Y:S02]  /*4b20*/  UIADD3 UR60, UPT, UPT, UR31, 0x128, URZ ;  /* 0x000001281f3c7890 */ /* 0x000fe4000fffe0ff */
[----:B------:R-:W-:Y:S02]  /*4b30*/  UIADD3 UR41, UPT, UPT, UR31, 0xd0, URZ ;  /* 0x000000d01f297890 */ /* 0x000fe4000fffe0ff */
[----:B------:R-:W-:Y:S02]  /*4b40*/  UIADD3 UR33, UPT, UPT, UR31, 0xd8, URZ ;  /* 0x000000d81f217890 */ /* 0x000fe4000fffe0ff */
[----:B------:R-:W-:Y:S02]  /*4b50*/  UIADD3 UR25, UPT, UPT, UR31, 0xe0, URZ ;  /* 0x000000e01f197890 */ /* 0x000fe4000fffe0ff */
[----:B------:R-:W-:Y:S02]  /*4b60*/  UISETP.GE.AND UP3, UPT, UR39, 0x1, UPT ;  /* 0x000000012700788c */ /* 0x000fe4000bf66270 */
[----:B------:R-:W-:Y:S01]  /*4b70*/  UISETP.NE.AND.EX UP5, UPT, UR47, URZ, UPT, UP0 ;  /* 0x000000ff2f00728c */ /* 0x000fe2000bfa5300 */
[----:B------:R-:W-:Y:S01]  /*4b80*/  UMOV UR66, UR7 ;  /* 0x0000000700427c82 */ /* 0x000fe20008000000 */
[----:B------:R-:W-:Y:S01]  /*4b90*/  UMOV UR65, UR9 ;  /* 0x0000000900417c82 */ /* 0x000fe20008000000 */
[----:B--2---:R-:W-:-:S02]  /*4ba0*/  UISETP.NE.AND UP3, UPT, UR30, 0x1, UPT ;  /* 0x000000011e00788c */ /* 0x004fc4000bf65270 */
[----:B------:R-:W-:Y:S02]  /*4bb0*/  UISETP.NE.AND UP0, UPT, UR54, 0x1, UPT ;  /* 0x000000013600788c */ /* 0x000fe4000bf05270 */
[----:B------:R-:W-:Y:S01]  /*4bc0*/  UPLOP3.LUT UP2, UPT, UPT, UPT, UPT, 0x40, 0x4 ;  /* 0x000000000004789c */ /* 0x000fe20003f4e870 */
[----:B------:R-:W2:Y:S01]  /*4bd0*/  LDCU.64 UR22, c[0x0][0xb28] ;  /* 0x00016500ff1677ac */ /* 0x000ea20008000a00 */
[----:B------:R-:W3:Y:S01]  /*4be0*/  LDCU.64 UR50, c[0x0][0x990] ;  /* 0x00013200ff3277ac */ /* 0x000ee20008000a00 */
[----:B------:R-:W-:Y:S02]  /*4bf0*/  UPRMT UR61, UR10, 0x654, UR61 ;  /* 0x000006540a3d7896 */ /* 0x000fe4000800003d */
[----:B------:R-:W-:Y:S02]  /*4c00*/  UPRMT UR60, URZ, 0x654, UR60 ;  /* 0x00000654ff3c7896 */ /* 0x000fe4000800003c */
[----:B------:R-:W-:Y:S02]  /*4c10*/  UPRMT UR64, UR10, 0x654, UR41 ;  /* 0x000006540a407896 */ /* 0x000fe40008000029 */
[----:B------:R-:W-:-:S02]  /*4c20*/  UPRMT UR63, UR10, 0x654, UR33 ;  /* 0x000006540a3f7896 */ /* 0x000fc40008000021 */
[----:B------:R-:W-:Y:S02]  /*4c30*/  UPRMT UR62, UR10, 0x654, UR25 ;  /* 0x000006540a3e7896 */ /* 0x000fe40008000019 */
[----:B------:R-:W-:Y:S02]  /*4c40*/  USHF.R.U32.HI UR66, URZ, UR53, UR66 ;  /* 0x00000035ff427299 */ /* 0x000fe40008011642 */
[----:B-1----:R-:W-:Y:S02]  /*4c50*/  USHF.R.U32.HI UR65, URZ, UR68, UR65 ;  /* 0x00000044ff417299 */ /* 0x002fe40008011641 */
[----:B------:R-:W-:Y:S02]  /*4c60*/  UISETP.NE.AND UP4, UPT, UR4, 0x1, UPT ;  /* 0x000000010400788c */ /* 0x000fe4000bf85270 */
[----:B------:R-:W-:Y:S02]  /*4c70*/  UISETP.NE.AND UP3, UPT, UR56, 0x1, UPT ;  /* 0x000000013800788c */ /* 0x000fe4000bf65270 */
[----:B--23--:R-:W-:-:S11]  /*4c80*/  UISETP.NE.AND UP0, UPT, UR59, 0x1, UPT ;  /* 0x000000013b00788c */ /* 0x00cfd6000bf05270 */
.L_x_99:
[----:B------:R-:W-:Y:S04]  /*4c90*/  SHF.L.U32 R3, R9, 0x1f, RZ ;  /* 0x0000001f09037819 */ /* 0x000fe800000006ff */
[----:B------:R-:W1:Y:S02]  /*4ca0*/  SYNCS.PHASECHK.TRANS64.TRYWAIT P0, [UR31+0x120], R3 ;  /* 0x00012003ff0075a7 */ /* 0x000e64000800111f */
[----:B-12---:R-:W-:Y:S05]  /*4cb0*/  @!P0 BRA `(.L_x_89) ;  /* 0x0000005000ec8947 */ /* 0x006fea0003800000 */
.L_x_196:
[----:B------:R-:W2:Y:S01]  /*4cc0*/  LDS.128 R4, [UR31+0x160] ;  /* 0x0001601fff047984 */ /* 0x000ea20008000c00 */
[----:B------:R-:W-:Y:S01]  /*4cd0*/  UISETP.GE.AND UP0, UPT, UR39, 0x1, UPT ;  /* 0x000000012700788c */ /* 0x000fe2000bf06270 */
[----:B------:R-:W-:Y:S01]  /*4ce0*/  @!PT LDS RZ, [RZ] ;  /* 0x00000000fffff984 */ /* 0x000fe20000000800 */
[----:B------:R-:W-:Y:S01]  /*4cf0*/  @!PT LDS RZ, [RZ] ;  /* 0x00000000fffff984 */ /* 0x000fe20000000800 */
[----:B------:R-:W-:Y:S01]  /*4d00*/  @!PT LDS RZ, [RZ] ;  /* 0x00000000fffff984 */ /* 0x000fe20000000800 */
[----:B------:R-:W-:Y:S01]  /*4d10*/  @!PT LDS RZ, [RZ] ;  /* 0x00000000fffff984 */ /* 0x000fe20000000800 */
[----:B------:R3:W-:Y:S06]  /*4d20*/  MEMBAR.ALL.CTA ;  /* 0x0000000000007992 */ /* 0x0007ec0000008000 */
[----:B---3--:R-:W3:Y:S02]  /*4d30*/  FENCE.VIEW.ASYNC.S ;  /* 0x00000000000073c6 */ /* 0x008ee40000000000 */
[----:B---3--:R-:W-:Y:S01]  /*4d40*/  SYNCS.ARRIVE.TRANS64.RED.A1T0 RZ, [UR60], RZ ;  /* 0x000000ffffff79a7 */ /* 0x008fe2000810043c */
[----:B--2---:R-:W-:Y:S11]  /*4d50*/  LOP3.LUT P0, RZ, R6, 0x1, RZ, 0xc0, !PT ;  /* 0x0000000106ff7812 */ /* 0x004ff6000780c0ff */
[----:B------:R-:W-:Y:S02]  /*4d60*/  @!UPT UIADD3 URZ, UPT, UPT, URZ, URZ, URZ ;  /* 0x000000fffffff290 */ /* 0x000fe4000fffe0ff */
[----:B------:R-:W-:Y:S01]  /*4d70*/  VOTEU.ANY UP3, P0 ;  /* 0x0000000000ff7886 */ /* 0x000fe20000060100 */
[----:B------:R-:W-:Y:S11]  /*4d80*/  PLOP3.LUT P0, PT, PT, PT, UP3, 0x80, 0x8 ;  /* 0x000000000008781c */ /* 0x000ff60003f0f038 */
[----:B------:R-:W-:Y:S02]  /*4d90*/  @!UPT UIADD3 URZ, UPT, UPT, URZ, URZ, URZ ;  /* 0x000000fffffff290 */ /* 0x000fe4000fffe0ff */
[----:B-1----:R-:W-:Y:S02]  /*4da0*/  @P0 MOV R3, R4 ;  /* 0x0000000400030202 */ /* 0x002fe40000000f00 */
[----:B------:R-:W-:Y:S02]  /*4db0*/  @P0 LOP3.LUT R2, R5, 0xffff, RZ, 0xc0, !PT ;  /* 0x0000ffff05020812 */ /* 0x000fe400078ec0ff */
[----:B------:R-:W-:Y:S02]  /*4dc0*/  @P0 R2UR UR5, R3 ;  /* 0x00000000030502ca */ /* 0x000fe400000e0000 */
[----:B------:R-:W-:Y:S11]  /*4dd0*/  @P0 R2UR UR4, R2 ;  /* 0x00000000020402ca */ /* 0x000ff600000e0000 */
[----:B------:R-:W-:Y:S02]  /*4de0*/  @UP3 UMOV UR15, UR5 ;  /* 0x00000005000f3c82 */ /* 0x000fe40008000000 */
[----:B------:R-:W-:Y:S01]  /*4df0*/  @UP3 UMOV UR14, UR4 ;  /* 0x00000004000e3c82 */ /* 0x000fe20008000000 */
[----:B------:R-:W-:Y:S05]  /*4e00*/  BRA.U !UP0, `(.L_x_90) ;  /* 0x0000000108c07547 */ /* 0x000fea000b800000 */
[----:B------:R-:W-:Y:S02]  /*4e10*/  UIMAD.WIDE.U32 UR8, UR14, UR55, URZ ;  /* 0x000000370e0872a5 */ /* 0x000fe4000f8e00ff */
[----:B------:R-:W-:Y:S02]  /*4e20*/  UP2UR UR18, UPR, URZ, 0x4 ;  /* 0x00000004ff127883 */ /* 0x000fe40008000000 */
[----:B------:R-:W-:Y:S02]  /*4e30*/  UISETP.NE.AND UP2, UPT, UR54, 0x1, UPT ;  /* 0x000000013600788c */ /* 0x000fe4000bf45270 */
[----:B------:R-:W-:Y:S02]  /*4e40*/  UIMAD.WIDE.U32 UR10, UR15, UR52, URZ ;  /* 0x000000340f0a72a5 */ /* 0x000fe4000f8e00ff */
[----:B------:R-:W-:Y:S02]  /*4e50*/  USEL UR4, UR38, UR65, !UP2 ;  /* 0x0000004126047287 */ /* 0x000fe4000d000000 */
[----:B------:R-:W-:Y:S02]  /*4e60*/  UISETP.NE.AND UP0, UPT, UR30, 0x1, UPT ;  /* 0x000000011e00788c */ /* 0x000fe4000bf05270 */
[----:B------:R-:W-:Y:S02]  /*4e70*/  UP2UR UR19, UPR, URZ, 0x2 ;  /* 0x00000002ff137883 */ /* 0x000fe40008000000 */
[----:B------:R-:W-:Y:S02]  /*4e80*/  UISETP.NE.AND UP1, UPT, UR39, 0x1, UPT ;  /* 0x000000012700788c */ /* 0x000fe4000bf25270 */
[----:B------:R-:W-:Y:S02]  /*4e90*/  UIMAD.WIDE.U32 UR12, UR4, UR22, URZ ;  /* 0x00000016040c72a5 */ /* 0x000fe4000f8e00ff */
[----:B------:R-:W-:Y:S01]  /*4ea0*/  USEL UR7, UR49, UR66, !UP0 ;  /* 0x0000004231077287 */ /* 0x000fe2000c000000 */
[----:B------:R-:W-:Y:S02]  /*4eb0*/  UMOV UR5, UR9 ;  /* 0x0000000900057c82 */ /* 0x000fe40008000000 */
[----:B------:R-:W-:Y:S02]  /*4ec0*/  USHF.R.U32.HI UR6, URZ, UR68, UR5 ;  /* 0x00000044ff067299 */ /* 0x000fe40008011605 */
[----:B------:R-:W-:Y:S02]  /*4ed0*/  UIMAD.WIDE.U32 UR16, UR7, UR22, URZ ;  /* 0x00000016071072a5 */ /* 0x000fe4000f8e00ff */
[----:B------:R-:W-:Y:S02]  /*4ee0*/  USEL UR6, UR14, UR6, !UP2 ;  /* 0x000000060e067287 */ /* 0x000fe4000d000000 */
[----:B------:R-:W-:Y:S01]  /*4ef0*/  UISETP.NE.AND UP2, UPT, UR18, URZ, UPT ;  /* 0x000000ff1200728c */ /* 0x000fe2000bf45270 */
[----:B------:R-:W-:Y:S01]  /*4f00*/  UMOV UR5, UR11 ;  /* 0x0000000b00057c82 */ /* 0x000fe20008000000 */
[----:B------:R-:W-:Y:S02]  /*4f10*/  UIMAD.WIDE.U32 UR10, UR6, UR22, URZ ;  /* 0x00000016060a72a5 */ /* 0x000fe4000f8e00ff */
[----:B------:R-:W-:Y:S03]  /*4f20*/  USHF.R.U32.HI UR8, URZ, UR53, UR5 ;  /* 0x00000035ff087299 */ /* 0x000fe60008011605 */
[----:B------:R-:W-:Y:S02]  /*4f30*/  UMOV UR5, UR13 ;  /* 0x0000000d00057c82 */ /* 0x000fe40008000000 */
[----:B------:R-:W-:Y:S03]  /*4f40*/  @UP1 USHF.R.U32.HI UR4, URZ, UR23, UR5 ;  /* 0x00000017ff041299 */ /* 0x000fe60008011605 */
[----:B------:R-:W-:Y:S01]  /*4f50*/  UMOV UR5, UR17 ;  /* 0x0000001100057c82 */ /* 0x000fe20008000000 */
[----:B------:R-:W-:Y:S02]  /*4f60*/  UIMAD UR4, UR39, UR4, URZ ;  /* 0x00000004270472a4 */ /* 0x000fe4000f8e02ff */
[----:B------:R-:W-:Y:S02]  /*4f70*/  @UP1 USHF.R.U32.HI UR7, URZ, UR23, UR5 ;  /* 0x00000017ff071299 */ /* 0x000fe40008011605 */
[----:B------:R-:W-:Y:S02]  /*4f80*/  USEL UR5, UR15, UR8, !UP0 ;  /* 0x000000080f057287 */ /* 0x000fe4000c000000 */
[----:B------:R-:W-:Y:S02]  /*4f90*/  UIMAD UR8, UR39, UR7, URZ ;  /* 0x00000007270872a4 */ /* 0x000fe4000f8e02ff */
[----:B------:R-:W-:Y:S03]  /*4fa0*/  UISETP.GE.AND UP0, UPT, UR6, UR4, UPT ;  /* 0x000000040600728c */ /* 0x000fe6000bf06270 */
[----:B------:R-:W-:Y:S01]  /*4fb0*/  UMOV UR4, UR11 ;  /* 0x0000000b00047c82 */ /* 0x000fe20008000000 */
[----:B------:R-:W-:Y:S02]  /*4fc0*/  UISETP.GE.OR UP0, UPT, UR5, UR8, UP0 ;  /* 0x000000080500728c */ /* 0x000fe40008706670 */
[----:B------:R-:W-:Y:S02]  /*4fd0*/  USHF.R.U32.HI UR4, URZ, UR23, UR4 ;  /* 0x00000017ff047299 */ /* 0x000fe40008011604 */
[----:B------:R-:W-:Y:S02]  /*4fe0*/  UIMAD.WIDE.U32 UR8, UR5, UR22, URZ ;  /* 0x00000016050872a5 */ /* 0x000fe4000f8e00ff */
[----:B------:R-:W-:Y:S04]  /*4ff0*/  USEL UR10, UR6, UR4, !UP1 ;  /* 0x00000004060a7287 */ /* 0x000fe8000c800000 */
[----:B------:R-:W-:Y:S01]  /*5000*/  UIADD3 UR11, UPT, UPT, -UR10, URZ, URZ ;  /* 0x000000ff0a0b7290 */ /* 0x000fe2000fffe1ff */
[----:B------:R-:W-:Y:S02]  /*5010*/  @!UP0 UMOV UR4, UR9 ;  /* 0x0000000900048c82 */ /* 0x000fe40008000000 */
[----:B------:R-:W-:Y:S02]  /*5020*/  @!UP0 USHF.R.U32.HI UR4, URZ, UR23, UR4 ;  /* 0x00000017ff048299 */ /* 0x000fe40008011604 */
[----:B------:R-:W-:Y:S02]  /*5030*/  UIMAD UR8, UR39, UR11, UR6 ;  /* 0x0000000b270872a4 */ /* 0x000fe4000f8e0206 */
[----:B------:R-:W-:Y:S02]  /*5040*/  @!UP0 USEL UR4, UR5, UR4, !UP1 ;  /* 0x0000000405048287 */ /* 0x000fe4000c800000 */
[----:B------:R-:W-:Y:S02]  /*5050*/  UISETP.NE.AND UP1, UPT, UR19, URZ, UPT ;  /* 0x000000ff1300728c */ /* 0x000fe4000bf25270 */
[----:B------:R-:W-:Y:S02]  /*5060*/  @!UP0 UIMAD UR7, UR7, UR8, UR4 ;  /* 0x00000008070782a4 */ /* 0x000fe4000f8e0204 */
[----:B------:R-:W-:Y:S02]  /*5070*/  @!UP0 UIADD3 UR9, UPT, UPT, UR10, -UR4, URZ ;  /* 0x800000040a098290 */ /* 0x000fe4000fffe0ff */
[----:B------:R-:W-:Y:S02]  /*5080*/  UIADD3 UR8, UPT, UPT, -UR6, URZ, URZ ;  /* 0x000000ff06087290 */ /* 0x000fe4000fffe1ff */
[----:B------:R-:W-:Y:S02]  /*5090*/  UIADD3 UR4, UPT, UPT, -UR5, URZ, URZ ;  /* 0x000000ff05047290 */ /* 0x000fe4000fffe1ff */
[----:B------:R-:W-:Y:S03]  /*50a0*/  @!UP0 UIMAD UR6, UR9, UR39, UR5 ;  /* 0x00000027090682a4 */ /* 0x000fe6000f8e0205 */
[----:B------:R-:W-:Y:S01]  /*50b0*/  @!UP0 UMOV UR5, UR7 ;  /* 0x0000000700058c82 */ /* 0x000fe20008000000 */
[----:B------:R-:W-:Y:S02]  /*50c0*/  UIMAD UR7, UR30, UR4, UR15 ;  /* 0x000000041e0772a4 */ /* 0x000fe4000f8e020f */
[----:B------:R-:W-:Y:S02]  /*50d0*/  UIMAD UR4, UR54, UR8, UR14 ;  /* 0x00000008360472a4 */ /* 0x000fe4000f8e020e */
[----:B------:R-:W-:Y:S02]  /*50e0*/  UIMAD UR15, UR5, UR30, UR7 ;  /* 0x0000001e050f72a4 */ /* 0x000fe4000f8e0207 */
[----:B------:R-:W-:Y:S11]  /*50f0*/  UIMAD UR14, UR6, UR54, UR4 ;  /* 0x00000036060e72a4 */ /* 0x000ff6000f8e0204 */
[----:B------:R-:W-:Y:S01]  /*5100*/  @!UPT UIADD3 URZ, UPT, UPT, URZ, URZ, URZ ;  /* 0x000000fffffff290 */ /* 0x000fe2000fffe0ff */
.L_x_90:
[----:B------:R-:W1:Y:S01]  /*5110*/  @!UP4 LDCU.128 UR8, c[0x0][0xb10] ;  /* 0x00016200ff08c7ac */ /* 0x000e620008000c00 */
[----:B------:R-:W-:Y:S02]  /*5120*/  ISETP.NE.U32.AND P1, PT, RZ, UR46, PT ;  /* 0x0000002eff007c0c */ /* 0x000fe4000bf25070 */
[----:B------:R-:W-:Y:S02]  /*5130*/  SHF.L.U32 R8, R10, 0x1f, RZ ;  /* 0x0000001f0a087819 */ /* 0x000fe400000006ff */
[----:B------:R-:W-:Y:S01]  /*5140*/  ISETP.NE.AND.EX P1, PT, RZ, UR47, PT, P1 ;  /* 0x0000002fff007c0c */ /* 0x000fe2000bf25310 */
[----:B------:R-:W2:Y:S01]  /*5150*/  @!UP4 LDCU UR5, c[0x0][0xb0c] ;  /* 0x00016180ff05c7ac */ /* 0x000ea20008000800 */
[----:B------:R-:W-:Y:S02]  /*5160*/  USHF.L.U32 UR42, UR20, 0x7, URZ ;  /* 0x00000007142a7899 */ /* 0x000fe400080006ff */
[----:B-1----:R-:W-:Y:S07]  /*5170*/  UIMAD.WIDE.U32 UR6, UR15, UR8, URZ ;  /* 0x000000080f0672a5 */ /* 0x002fee000f8e00ff */
[----:B------:R-:W-:Y:S01]  /*5180*/  @!UP4 UMOV UR4, UR7 ;  /* 0x000000070004cc82 */ /* 0x000fe20008000000 */
[----:B--2---:R-:W-:Y:S02]  /*5190*/  @!UP4 UISETP.NE.AND UP0, UPT, UR5, 0x1, UPT ;  /* 0x000000010500c88c */ /* 0x004fe4000bf05270 */
[----:B------:R-:W-:Y:S02]  /*51a0*/  @!UP4 USHF.R.U32.HI UR4, URZ, UR9, UR4 ;  /* 0x00000009ff04c299 */ /* 0x000fe40008011604 */
[----:B------:R-:W-:Y:S02]  /*51b0*/  UIMAD.WIDE.U32 UR6, UR14, UR11, URZ ;  /* 0x0000000b0e0672a5 */ /* 0x000fe4000f8e00ff */
[----:B------:R-:W-:Y:S02]  /*51c0*/  @!UP4 USEL UR8, UR15, UR4, !UP0 ;  /* 0x000000040f08c287 */ /* 0x000fe4000c000000 */
[----:B------:R-:W-:Y:S03]  /*51d0*/  @!UP4 UISETP.NE.AND UP0, UPT, UR10, 0x1, UPT ;  /* 0x000000010a00c88c */ /* 0x000fe6000bf05270 */
[----:B------:R-:W-:Y:S02]  /*51e0*/  @!UP4 UMOV UR6, UR7 ;  /* 0x000000070006cc82 */ /* 0x000fe40008000000 */
[----:B------:R-:W1:Y:S02]  /*51f0*/  @!UP4 LDCU UR4, c[0x0][0xb20] ;  /* 0x00016400ff04c7ac */ /* 0x000e640008000800 */
[----:B-1----:R-:W-:Y:S04]  /*5200*/  @!UP4 USHF.R.U32.HI UR6, URZ, UR4, UR6 ;  /* 0x00000004ff06c299 */ /* 0x002fe80008011606 */
[----:B------:R-:W-:Y:S04]  /*5210*/  @!UP4 USEL UR6, UR14, UR6, !UP0 ;  /* 0x000000060e06c287 */ /* 0x000fe8000c000000 */
[----:B------:R-:W-:Y:S02]  /*5220*/  @!UP4 UIADD3 UR4, UPT, UPT, -UR8, UR6, URZ ;  /* 0x000000060804c290 */ /* 0x000fe4000fffe1ff */
[----:B------:R-:W-:Y:S02]  /*5230*/  @!UP4 UIADD3 UR6, UPT, UPT, UR8, -UR6, URZ ;  /* 0x800000060806c290 */ /* 0x000fe4000fffe0ff */
[----:B------:R-:W-:Y:S02]  /*5240*/  @!UP4 UIMAD UR15, UR4, UR5, UR15 ;  /* 0x00000005040fc2a4 */ /* 0x000fe4000f8e020f */
[----:B------:R-:W-:Y:S01]  /*5250*/  @!UP4 UIMAD UR14, UR6, UR10, UR14 ;  /* 0x0000000a060ec2a4 */ /* 0x000fe2000f8e020e */
[----:B------:R-:W-:Y:S11]  /*5260*/  BRA.U UP2, `(.L_x_91) ;  /* 0x0000000102107547 */ /* 0x000ff6000b800000 */
[----:B------:R-:W-:Y:S04]  /*5270*/  MOV R3, UR67 ;  /* 0x0000004300037c02 */ /* 0x000fe80008000f00 */
[----:B------:R-:W-:Y:S04]  /*5280*/  SHF.L.U32 R3, R3, 0x1f, RZ ;  /* 0x0000001f03037819 */ /* 0x000fe800000006ff */
[----:B------:R-:W1:Y:S02]  /*5290*/  SYNCS.PHASECHK.TRANS64.TRYWAIT P2, [UR31+0x118], R3 ;  /* 0x00011803ff0075a7 */ /* 0x000e64000804111f */
[----:B-1----:R-:W-:Y:S05]  /*52a0*/  @!P2 BRA `(.L_x_92) ;  /* 0x0000004c0088a947 */ /* 0x002fea0003800000 */
.L_x_91:
[----:B------:R-:W-:Y:S05]  /*52b0*/  BRA.U !UP5, `(.L_x_93) ;  /* 0x000000010d387547 */ /* 0x000fea000b800000 */
[----:B------:R-:W-:Y:S01]  /*52c0*/  UPLOP3.LUT UP1, UPT, UPT, UPT, UP6, 0x80, 0x8 ;  /* 0x000000000008789c */ /* 0x000fe20003f2f060 */
[----:B------:R-:W-:Y:S01]  /*52d0*/  IMAD.MOV.U32 R45, RZ, RZ, 0x1 ;  /* 0x00000001ff2d7424 */ /* 0x000fe200078e00ff */
[----:B------:R-:W2:Y:S04]  /*52e0*/  LDCU.64 UR8, c[0x0][0x358] ;  /* 0x00006b00ff0877ac */ /* 0x000ea80008000a00 */
[----:B------:R-:W-:Y:S05]  /*52f0*/  PLOP3.LUT P2, PT, PT, PT, UP1, 0x80, 0x8 ;  /* 0x000000000008781c */ /* 0x000fea0003f4f018 */
[----:B------:R-:W3:Y:S01]  /*5300*/  @UP1 LDCU.64 UR4, c[0x0][0x888] ;  /* 0x00011100ff0417ac */ /* 0x000ee20008000a00 */
[----:B------:R-:W-:Y:S04]  /*5310*/  @UP1 UIMAD UR6, UR48, UR46, URZ ;  /* 0x0000002e300612a4 */ /* 0x000fe8000f8e02ff */
[----:B---3--:R-:W-:Y:S06]  /*5320*/  @UP1 UIMAD.WIDE UR4, UR6, 0x4, UR4 ;  /* 0x00000004060418a5 */ /* 0x008fec000f8e0204 */
[----:B-1----:R-:W-:Y:S01]  /*5330*/  IMAD.U32 R2, RZ, RZ, UR4 ;  /* 0x00000004ff027e24 */ /* 0x002fe2000f8e00ff */
[----:B------:R-:W-:Y:S04]  /*5340*/  MOV R3, UR5 ;  /* 0x0000000500037c02 */ /* 0x000fe80008000f00 */
[----:B------:R-:W1:Y:S01]  /*5350*/  @!UP1 LDCU UR4, c[0x0][0x880] ;  /* 0x00011000ff0497ac */ /* 0x000e620008000800 */
[----:B--2--5:R2:W5:Y:S02]  /*5360*/  @P2 LDG.E R27, desc[UR8][R2.64] ;  /* 0x00000008021b2981 */ /* 0x024564000c1e1900 */
[----:B--2---:R-:W-:Y:S05]  /*5370*/  HFMA2 R2, -RZ, RZ, 0, 5.9604644775390625e-08 ;  /* 0x00000001ff027431 */ /* 0x004fea00000001ff */
[----:B------:R-:W-:Y:S01]  /*5380*/  @!P2 PRMT R45, R2, 0x7610, R45 ;  /* 0x00007610022da816 */ /* 0x000fe2000000002d */
[----:B-1----:R-:W-:Y:S07]  /*5390*/  @!P2 IMAD.U32 R27, RZ, RZ, UR4 ;  /* 0x00000004ff1bae24 */ /* 0x002fee000f8e00ff */
.L_x_93:
[----:B-----5:R-:W-:Y:S01]  /*53a0*/  @!P1 FSETP.EQ.AND P3, PT, R27, RZ, PT ;  /* 0x000000ff1b00920b */ /* 0x020fe20003f62000 */
[----:B------:R-:W-:Y:S01]  /*53b0*/  @!UPT UIADD3 URZ, UPT, UPT, URZ, URZ, URZ ;  /* 0x000000fffffff290 */ /* 0x000fe2000fffe0ff */
[----:B------:R-:W-:Y:S11]  /*53c0*/  @!P1 BRA `(.L_x_94) ;  /* 0x0000000000149947 */ /* 0x000ff60003800000 */
[----:B------:R-:W-:Y:S02]  /*53d0*/  LOP3.LUT P1, RZ, R45, 0xff, RZ, 0xc0, !PT ;  /* 0x000000ff2dff7812 */ /* 0x000fe4000782c0ff */
[----:B------:R-:W-:Y:S04]  /*53e0*/  PLOP3.LUT P3, PT, PT, PT, UP1, 0x80, 0x8 ;  /* 0x000000000008781c */ /* 0x000fe80003f6f018 */
[----:B------:R-:W-:Y:S07]  /*53f0*/  PLOP3.LUT P3, PT, P3, PT, PT, 0x8, 0x80 ;  /* 0x000000000080781c */ /* 0x000fee0001f6e170 */
[----:B------:R-:W-:Y:S11]  /*5400*/  @P1 FSETP.EQ.AND P3, PT, R27, RZ, PT ;  /* 0x000000ff1b00120b */ /* 0x000ff60003f62000 */
[----:B------:R-:W-:Y:S02]  /*5410*/  @!UPT UIADD3 URZ, UPT, UPT, URZ, URZ, URZ ;  /* 0x000000fffffff290 */ /* 0x000fe4000fffe0ff */
.L_x_94:
[----:B------:R-:W-:Y:S01]  /*5420*/  USHF.L.U32 UR43, UR45, 0x6, URZ ;  /* 0x000000062d2b7899 */ /* 0x000fe200080006ff */
[----:B------:R-:W2:Y:S01]  /*5430*/  SYNCS.PHASECHK.TRANS64.TRYWAIT P1, [UR31+0xf0], R8 ;  /* 0x0000f008ff0075a7 */ /* 0x000ea2000802111f */
[----:B------:R-:W-:Y:S02]  /*5440*/  UISETP.NE.AND UP0, UPT, UR56, 0x1, UPT ;  /* 0x000000013800788c */ /* 0x000fe4000bf05270 */
[----:B------:R-:W-:Y:S01]  /*5450*/  UIMAD.WIDE.U32 UR4, UR43, UR57, URZ ;  /* 0x000000392b0472a5 */ /* 0x000fe2000f8e00ff */
[----:B------:R-:W-:Y:S04]  /*5460*/  ELECT P2, URZ, PT ;  /* 0x0000000000ff782f */ /* 0x000fe80003840000 */
[----:B------:R-:W-:Y:S02]  /*5470*/  PLOP3.LUT P2, PT, P3, P2, PT, 0xf2, 0x2f ;  /* 0x00000000002f781c */ /* 0x000fe40001f45e72 */
[----:B------:R-:W-:Y:S02]  /*5480*/  UMOV UR4, UR5 ;  /* 0x0000000500047c82 */ /* 0x000fe40008000000 */
[----:B------:R-:W-:Y:S04]  /*5490*/  USHF.R.U32.HI UR4, URZ, UR58, UR4 ;  /* 0x0000003aff047299 */ /* 0x000fe80008011604 */
[----:B------:R-:W-:Y:S02]  /*54a0*/  USEL UR44, UR43, UR4, !UP0 ;  /* 0x000000042b2c7287 */ /* 0x000fe4000c000000 */
[----:B------:R-:W-:Y:S02]  /*54b0*/  UISETP.NE.AND UP0, UPT, UR59, 0x1, UPT ;  /* 0x000000013b00788c */ /* 0x000fe4000bf05270 */
[----:B------:R-:W-:Y:S07]  /*54c0*/  UIMAD.WIDE.U32 UR4, UR44, UR50, URZ ;  /* 0x000000322c0472a5 */ /* 0x000fee000f8e00ff */
[----:B------:R-:W-:Y:S02]  /*54d0*/  UMOV UR4, UR5 ;  /* 0x0000000500047c82 */ /* 0x000fe40008000000 */
[----:B------:R-:W-:Y:S04]  /*54e0*/  USHF.R.U32.HI UR4, URZ, UR51, UR4 ;  /* 0x00000033ff047299 */ /* 0x000fe80008011604 */
[----:B------:R-:W-:Y:S02]  /*54f0*/  USEL UR45, UR44, UR4, !UP0 ;  /* 0x000000042c2d7287 */ /* 0x000fe4000c000000 */
[----:B------:R-:W-:Y:S02]  /*5500*/  UIADD3 UR4, UPT, UPT, -UR44, URZ, URZ ;  /* 0x000000ff2c047290 */ /* 0x000fe4000fffe1ff */
[----:B------:R-:W-:Y:S02]  /*5510*/  UIADD3 UR5, UPT, UPT, -UR45, URZ, URZ ;  /* 0x000000ff2d057290 */ /* 0x000fe4000fffe1ff */
[----:B------:R-:W-:Y:S02]  /*5520*/  UIMAD UR43, UR56, UR4, UR43 ;  /* 0x00000004382b72a4 */ /* 0x000fe4000f8e022b */
[----:B------:R-:W-:Y:S01]  /*5530*/  UIMAD UR44, UR59, UR5, UR44 ;  /* 0x000000053b2c72a4 */ /* 0x000fe2000f8e022c */
[----:B--2---:R-:W-:Y:S11]  /*5540*/  @!P1 BRA `(.L_x_95) ;  /* 0x0000004800f89947 */ /* 0x004ff60003800000 */
.L_x_199:
[----:B-1----:R-:W-:Y:S01]  /*5550*/  @!P2 IADD3 R3, P1, PT, R12, 0x580, RZ ;  /* 0x000005800c03a810 */ /* 0x002fe20007f3e0ff */
[----:B------:R-:W-:Y:S01]  /*5560*/  VOTEU.ALL UP0, P2 ;  /* 0x0000000000ff7886 */ /* 0x000fe20001000000 */
[----:B------:R-:W-:Y:S01]  /*5570*/  UMOV UR9, UR41 ;  /* 0x0000002900097c82 */ /* 0x000fe20008000000 */
[----:B------:R-:W-:Y:S01]  /*5580*/  UMOV UR11, UR43 ;  /* 0x0000002b000b7c82 */ /* 0x000fe20008000000 */
[----:B------:R-:W-:Y:S01]  /*5590*/  @!P2 R2UR UR5, R3 ;  /* 0x000000000305a2ca */ /* 0x000fe200000e0000 */
[----:B------:R-:W-:Y:S01]  /*55a0*/  @!P2 IMAD.X R2, RZ, RZ, R13, P1 ;  /* 0x000000ffff02a224 */ /* 0x000fe200008e060d */
[----:B------:R-:W-:Y:S02]  /*55b0*/  @!UP0 UPRMT UR6, URZ, 0x40, URZ ;  /* 0x00000040ff068896 */ /* 0x000fe400080000ff */
[----:B------:R-:W-:Y:S02]  /*55c0*/  @!UP0 UIADD3 UR40, UPT, UPT, UR31, 0x200, URZ ;  /* 0x000002001f288890 */ /* 0x000fe4000fffe0ff */
[----:B------:R-:W-:Y:S01]  /*55d0*/  @!P2 R2UR UR4, R2 ;  /* 0x000000000204a2ca */ /* 0x000fe200000e0000 */
[----:B------:R-:W-:Y:S02]  /*55e0*/  @!UP0 UPRMT UR6, UR6, 0x5410, URZ ;  /* 0x0000541006068896 */ /* 0x000fe400080000ff */
[----:B------:R-:W-:Y:S02]  /*55f0*/  @!UP0 UIADD3 UR10, UPT, UPT, UR42, 0x40, URZ ;  /* 0x000000402a0a8890 */ /* 0x000fe4000fffe0ff */
[----:B------:R-:W-:Y:S02]  /*5600*/  @!UP0 UIADD3 UR8, UPT, UPT, UR31, 0xa00, URZ ;  /* 0x00000a001f088890 */ /* 0x000fe4000fffe0ff */
[----:B------:R-:W-:Y:S01]  /*5610*/  IMAD.U32 R2, RZ, RZ, UR5 ;  /* 0x00000005ff027e24 */ /* 0x000fe2000f8e00ff */
[----:B------:R-:W-:Y:S01]  /*5620*/  VOTEU.ALL UP0, P2 ;  /* 0x0000000000ff7886 */ /* 0x000fe20001000000 */
[----:B------:R-:W-:Y:S01]  /*5630*/  UMOV UR12, UR44 ;  /* 0x0000002c000c7c82 */ /* 0x000fe20008000000 */
[----:B------:R-:W-:Y:S03]  /*5640*/  UMOV UR13, UR45 ;  /* 0x0000002d000d7c82 */ /* 0x000fe60008000000 */
[----:B------:R-:W-:Y:S01]  /*5650*/  IMAD.U32 R3, RZ, RZ, UR4 ;  /* 0x00000004ff037e24 */ /* 0x000fe2000f8e00ff */
[----:B------:R-:W-:Y:S01]  /*5660*/  @!P2 R2UR UR4, R2 ;  /* 0x000000000204a2ca */ /* 0x000fe200000e0000 */
[----:B------:R-:W-:Y:S03]  /*5670*/  @!P2 IMAD.MOV.U32 R2, RZ, RZ, 0x1000 ;  /* 0x00001000ff02a424 */ /* 0x000fe600078e00ff */
[----:B------:R-:W-:Y:S11]  /*5680*/  @!P2 R2UR UR5, R3 ;  /* 0x000000000305a2ca */ /* 0x000ff600000e0000 */
[----:B------:R-:W-:Y:S02]  /*5690*/  @!UPT UIADD3 URZ, UPT, UPT, URZ, URZ, URZ ;  /* 0x000000fffffff290 */ /* 0x000fe4000fffe0ff */
[----:B------:R1:W-:Y:S01]  /*56a0*/  @!UP0 UTMALDG.4D.IM2COL [UR40], [UR4], UR6 ;  /* 0x00000028040083b4 */ /* 0x0003e20008058006 */
[----:B------:R-:W-:Y:S05]  /*56b0*/  VOTEU.ALL UP0, P2 ;  /* 0x0000000000ff7886 */ /* 0x000fea0001000000 */
[----:B------:R1:W-:Y:S01]  /*56c0*/  @!UP0 UTMALDG.4D.IM2COL [UR8], [UR4], UR6 ;  /* 0x00000008040083b4 */ /* 0x0003e20008058006 */
[----:B------:R1:W-:Y:S01]  /*56d0*/  @!P2 SYNCS.ARRIVE.TRANS64.RED.A0TR RZ, [UR31+0xd0], R2 ;  /* 0x0000d002ffffa9a7 */ /* 0x0003e2000830041f */
[----:B------:R-:W-:Y:S01]  /*56e0*/  SYNCS.ARRIVE.TRANS64.RED.A1T0 RZ, [UR64], RZ ;  /* 0x000000ffffff79a7 */ /* 0x000fe20008100440 */
[----:B------:R-:W2:Y:S02]  /*56f0*/  SYNCS.PHASECHK.TRANS64.TRYWAIT P1, [UR31+0xf8], R8 ;  /* 0x0000f808ff0075a7 */ /* 0x000ea4000802111f */
[----:B-12---:R-:W-:Y:S05]  /*5700*/  @!P1 BRA `(.L_x_96) ;  /* 0x0000004800a09947 */ /* 0x006fea0003800000 */
.L_x_201:
[----:B------:R-:W-:Y:S01]  /*5710*/  @!P2 IADD3 R3, P1, PT, R12, 0x580, RZ ;  /* 0x000005800c03a810 */ /* 0x000fe20007f3e0ff */
[----:B------:R-:W-:Y:S01]  /*5720*/  VOTEU.ALL UP0, P2 ;  /* 0x0000000000ff7886 */ /* 0x000fe20001000000 */
[----:B------:R-:W-:Y:S01]  /*5730*/  UMOV UR35, UR43 ;  /* 0x0000002b00237c82 */ /* 0x000fe20008000000 */
[----:B------:R-:W-:Y:S01]  /*5740*/  UMOV UR36, UR44 ;  /* 0x0000002c00247c82 */ /* 0x000fe20008000000 */
[----:B------:R-:W-:Y:S01]  /*5750*/  @!P2 R2UR UR5, R3 ;  /* 0x000000000305a2ca */ /* 0x000fe200000e0000 */
[----:B-1----:R-:W-:Y:S01]  /*5760*/  @!P2 IMAD.X R2, RZ, RZ, R13, P1 ;  /* 0x000000ffff02a224 */ /* 0x002fe200008e060d */
[----:B------:R-:W-:Y:S02]  /*5770*/  @!UP0 UPRMT UR6, URZ, 0x40, URZ ;  /* 0x00000040ff068896 */ /* 0x000fe400080000ff */
[----:B------:R-:W-:Y:S02]  /*5780*/  @!UP0 UIADD3 UR34, UPT, UPT, UR42, 0x10, URZ ;  /* 0x000000102a228890 */ /* 0x000fe4000fffe0ff */
[----:B------:R-:W-:Y:S01]  /*5790*/  @!P2 R2UR UR4, R2 ;  /* 0x000000000204a2ca */ /* 0x000fe200000e0000 */
[----:B------:R-:W-:Y:S02]  /*57a0*/  @!UP0 UIADD3 UR32, UPT, UPT, UR31, 0x1200, URZ ;  /* 0x000012001f208890 */ /* 0x000fe4000fffe0ff */
[----:B------:R-:W-:Y:S02]  /*57b0*/  @!UP0 UPRMT UR6, UR6, 0x5410, URZ ;  /* 0x0000541006068896 */ /* 0x000fe400080000ff */
[----:B------:R-:W-:Y:S02]  /*57c0*/  @!UP0 UIADD3 UR10, UPT, UPT, UR42, 0x50, URZ ;  /* 0x000000502a0a8890 */ /* 0x000fe4000fffe0ff */
[----:B------:R-:W-:Y:S01]  /*57d0*/  IMAD.U32 R2, RZ, RZ, UR5 ;  /* 0x00000005ff027e24 */ /* 0x000fe2000f8e00ff */
[----:B------:R-:W-:Y:S01]  /*57e0*/  @!UP0 UIADD3 UR8, UPT, UPT, UR31, 0x1a00, URZ ;  /* 0x00001a001f088890 */ /* 0x000fe2000fffe0ff */
[----:B------:R-:W-:Y:S01]  /*57f0*/  VOTEU.ALL UP0, P2 ;  /* 0x0000000000ff7886 */ /* 0x000fe20001000000 */
[----:B------:R-:W-:Y:S01]  /*5800*/  UMOV UR37, UR45 ;  /* 0x0000002d00257c82 */ /* 0x000fe20008000000 */
[----:B------:R-:W-:Y:S02]  /*5810*/  UMOV UR9, UR33 ;  /* 0x0000002100097c82 */ /* 0x000fe40008000000 */
[----:B------:R-:W-:Y:S01]  /*5820*/  IMAD.U32 R3, RZ, RZ, UR4 ;  /* 0x00000004ff037e24 */ /* 0x000fe2000f8e00ff */
[----:B------:R-:W-:Y:S01]  /*5830*/  @!P2 R2UR UR4, R2 ;  /* 0x000000000204a2ca */ /* 0x000fe200000e0000 */
[----:B------:R-:W-:Y:S01]  /*5840*/  @!P2 IMAD.MOV.U32 R2, RZ, RZ, 0x1000 ;  /* 0x00001000ff02a424 */ /* 0x000fe200078e00ff */
[----:B------:R-:W-:Y:S01]  /*5850*/  UMOV UR11, UR43 ;  /* 0x0000002b000b7c82 */ /* 0x000fe20008000000 */
[----:B------:R-:W-:Y:S01]  /*5860*/  UMOV UR12, UR44 ;  /* 0x0000002c000c7c82 */ /* 0x000fe20008000000 */
[----:B------:R-:W-:Y:S01]  /*5870*/  @!P2 R2UR UR5, R3 ;  /* 0x000000000305a2ca */ /* 0x000fe200000e0000 */
[----:B------:R-:W-:Y:S11]  /*5880*/  UMOV UR13, UR45 ;  /* 0x0000002d000d7c82 */ /* 0x000ff60008000000 */
[----:B------:R-:W-:Y:S01]  /*5890*/  @!UPT UIADD3 URZ, UPT, UPT, URZ, URZ, URZ ;  /* 0x000000fffffff290 */ /* 0x000fe2000fffe0ff */
[----:B------:R1:W-:Y:S01]  /*58a0*/  @!UP0 UTMALDG.4D.IM2COL [UR32], [UR4], UR6 ;  /* 0x00000020040083b4 */ /* 0x0003e20008058006 */
[----:B------:R-:W-:Y:S05]  /*58b0*/  VOTEU.ALL UP0, P2 ;  /* 0x0000000000ff7886 */ /* 0x000fea0001000000 */
[----:B------:R1:W-:Y:S01]  /*58c0*/  @!UP0 UTMALDG.4D.IM2COL [UR8], [UR4], UR6 ;  /* 0x00000008040083b4 */ /* 0x0003e20008058006 */
[----:B------:R1:W-:Y:S01]  /*58d0*/  @!P2 SYNCS.ARRIVE.TRANS64.RED.A0TR RZ, [UR31+0xd8], R2 ;  /* 0x0000d802ffffa9a7 */ /* 0x0003e2000830041f */
[----:B------:R-:W-:Y:S01]  /*58e0*/  SYNCS.ARRIVE.TRANS64.RED.A1T0 RZ, [UR63], RZ ;  /* 0x000000ffffff79a7 */ /* 0x000fe2000810043f */
[----:B------:R-:W2:Y:S02]  /*58f0*/  SYNCS.PHASECHK.TRANS64.TRYWAIT P1, [UR31+0x100], R8 ;  /* 0x00010008ff0075a7 */ /* 0x000ea4000802111f */
[----:B-12---:R-:W-:Y:S05]  /*5900*/  @!P1 BRA `(.L_x_97) ;  /* 0x0000004800389947 */ /* 0x006fea0003800000 */
.L_x_203:
[----:B------:R-:W-:Y:S01]  /*5910*/  @!P2 IADD3 R3, P1, PT, R12, 0x580, RZ ;  /* 0x000005800c03a810 */ /* 0x000fe20007f3e0ff */
[----:B------:R-:W-:Y:S01]  /*5920*/  VOTEU.ALL UP0, P2 ;  /* 0x0000000000ff7886 */ /* 0x000fe20001000000 */
[----:B------:R-:W-:Y:S01]  /*5930*/  UMOV UR27, UR43 ;  /* 0x0000002b001b7c82 */ /* 0x000fe20008000000 */
[----:B------:R-:W-:Y:S01]  /*5940*/  UMOV UR28, UR44 ;  /* 0x0000002c001c7c82 */ /* 0x000fe20008000000 */
[----:B------:R-:W-:Y:S01]  /*5950*/  @!P2 R2UR UR5, R3 ;  /* 0x000000000305a2ca */ /* 0x000fe200000e0000 */
[----:B-1----:R-:W-:Y:S01]  /*5960*/  @!P2 IMAD.X R2, RZ, RZ, R13, P1 ;  /* 0x000000ffff02a224 */ /* 0x002fe200008e060d */
[----:B------:R-:W-:Y:S01]  /*5970*/  @!UP0 UPRMT UR6, URZ, 0x40, URZ ;  /* 0x00000040ff068896 */ /* 0x000fe200080000ff */
[----:B------:R-:W-:Y:S01]  /*5980*/  @P0 SHF.R.U32.HI R4, RZ, 0x10, R5 ;  /* 0x00000010ff040819 */ /* 0x000fe20000011605 */
[----:B------:R-:W-:Y:S02]  /*5990*/  @!UP0 UIADD3 UR26, UPT, UPT, UR42, 0x20, URZ ;  /* 0x000000202a1a8890 */ /* 0x000fe4000fffe0ff */
[----:B------:R-:W-:Y:S01]  /*59a0*/  @!P2 R2UR UR4, R2 ;  /* 0x000000000204a2ca */ /* 0x000fe200000e0000 */
[----:B------:R-:W-:Y:S01]  /*59b0*/  @!UP0 UIADD3 UR24, UPT, UPT, UR31, 0x2200, URZ ;  /* 0x000022001f188890 */ /* 0x000fe2000fffe0ff */
[----:B------:R-:W-:Y:S01]  /*59c0*/  @P0 R2UR UR48, R4 ;  /* 0x00000000043002ca */ /* 0x000fe200000e0000 */
        /* <DEDUP_REMOVED lines=22> */
.L_x_205:
[----:B------:R-:W-:Y:S01]  /*5b30*/  UPLOP3.LUT UP2, UPT, UPT, UPT, UPT, 0x80, 0x8 ;  /* 0x000000000008789c */ /* 0x000fe20003f4f070 */
[----:B------:R-:W-:Y:S01]  /*5b40*/  @!P2 IADD3 R3, P0, PT, R12, 0x580, RZ ;  /* 0x000005800c03a810 */ /* 0x000fe20007f1e0ff */
[----:B------:R-:W-:Y:S01]  /*5b50*/  UMOV UR19, UR43 ;  /* 0x0000002b00137c82 */ /* 0x000fe20008000000 */
[----:B------:R-:W-:Y:S01]  /*5b60*/  UMOV UR20, UR44 ;  /* 0x0000002c00147c82 */ /* 0x000fe20008000000 */
[----:B------:R-:W-:Y:S01]  /*5b70*/  UMOV UR21, UR45 ;  /* 0x0000002d00157c82 */ /* 0x000fe20008000000 */
[----:B------:R-:W-:Y:S01]  /*5b80*/  @!P2 R2UR UR5, R3 ;  /* 0x000000000305a2ca */ /* 0x000fe200000e0000 */
[----:B-1----:R-:W-:Y:S01]  /*5b90*/  @!P2 IMAD.X R2, RZ, RZ, R13, P0 ;  /* 0x000000ffff02a224 */ /* 0x002fe200000e060d */
[----:B------:R-:W-:Y:S01]  /*5ba0*/  UMOV UR11, UR43 ;  /* 0x0000002b000b7c82 */ /* 0x000fe20008000000 */
[----:B------:R-:W-:Y:S01]  /*5bb0*/  UMOV UR12, UR44 ;  /* 0x0000002c000c7c82 */ /* 0x000fe20008000000 */
[----:B------:R-:W-:Y:S01]  /*5bc0*/  VOTEU.ALL UP0, P2 ;  /* 0x0000000000ff7886 */ /* 0x000fe20001000000 */
[----:B------:R-:W-:Y:S01]  /*5bd0*/  UMOV UR13, UR45 ;  /* 0x0000002d000d7c82 */ /* 0x000fe20008000000 */
[----:B------:R-:W-:Y:S02]  /*5be0*/  @!P2 R2UR UR4, R2 ;  /* 0x000000000204a2ca */ /* 0x000fe400000e0000 */
[----:B------:R-:W-:Y:S01]  /*5bf0*/  R2UR UR24, R47 ;  /* 0x000000002f1872ca */ /* 0x000fe200000e0000 */
[----:B------:R-:W-:Y:S01]  /*5c00*/  @!UP0 UPRMT UR6, URZ, 0x40, URZ ;  /* 0x00000040ff068896 */ /* 0x000fe200080000ff */
[----:B------:R-:W-:Y:S01]  /*5c10*/  R2UR UR7, R48 ;  /* 0x00000000300772ca */ /* 0x000fe200000e0000 */
[----:B------:R-:W-:Y:S01]  /*5c20*/  @!UP0 UIADD3 UR18, UPT, UPT, UR42, 0x30, URZ ;  /* 0x000000302a128890 */ /* 0x000fe2000fffe0ff */
[----:B------:R-:W-:Y:S01]  /*5c30*/  LOP3.LUT R10, R10, 0x1, RZ, 0x3c, !PT ;  /* 0x000000010a0a7812 */ /* 0x000fe200078e3cff */
[----:B------:R-:W-:Y:S01]  /*5c40*/  IMAD.U32 R2, RZ, RZ, UR5 ;  /* 0x00000005ff027e24 */ /* 0x000fe2000f8e00ff */
[----:B------:R-:W-:Y:S01]  /*5c50*/  @!UP0 UIADD3 UR16, UPT, UPT, UR31, 0x3200, URZ ;  /* 0x000032001f108890 */ /* 0x000fe2000fffe0ff */
[----:B------:R-:W-:Y:S01]  /*5c60*/  LOP3.LUT R9, R9, 0x1, RZ, 0x3c, !PT ;  /* 0x0000000109097812 */ /* 0x000fe200078e3cff */
[----:B------:R-:W-:Y:S02]  /*5c70*/  @!UP0 UIADD3 UR17, UPT, UPT, UR31, 0xe8, URZ ;  /* 0x000000e81f118890 */ /* 0x000fe4000fffe0ff */
[----:B------:R-:W-:Y:S01]  /*5c80*/  @!UP0 UPRMT UR6, UR6, 0x5410, URZ ;  /* 0x0000541006068896 */ /* 0x000fe200080000ff */
[----:B------:R-:W-:Y:S01]  /*5c90*/  IMAD.U32 R3, RZ, RZ, UR4 ;  /* 0x00000004ff037e24 */ /* 0x000fe2000f8e00ff */
[----:B------:R-:W-:Y:S01]  /*5ca0*/  @!P2 R2UR UR4, R2 ;  /* 0x000000000204a2ca */ /* 0x000fe200000e0000 */
[----:B------:R-:W-:Y:S02]  /*5cb0*/  @!UP0 UIADD3 UR10, UPT, UPT, UR42, 0x70, URZ ;  /* 0x000000702a0a8890 */ /* 0x000fe4000fffe0ff */
[----:B------:R-:W-:Y:S01]  /*5cc0*/  @!UP0 UIADD3 UR8, UPT, UPT, UR31, 0x3a00, URZ ;  /* 0x00003a001f088890 */ /* 0x000fe2000fffe0ff */
[----:B------:R-:W-:Y:S01]  /*5cd0*/  @!P2 R2UR UR5, R3 ;  /* 0x000000000305a2ca */ /* 0x000fe200000e0000 */
[----:B------:R-:W-:Y:S01]  /*5ce0*/  VOTEU.ALL UP0, P2 ;  /* 0x0000000000ff7886 */ /* 0x000fe20001000000 */
[----:B------:R-:W-:Y:S01]  /*5cf0*/  UMOV UR9, UR17 ;  /* 0x0000001100097c82 */ /* 0x000fe20008000000 */
[----:B------:R-:W-:Y:S10]  /*5d00*/  UIADD3 UR45, UPT, UPT, UR15, UR7, URZ ;  /* 0x000000070f2d7290 */ /* 0x000ff4000fffe0ff */
[----:B------:R1:W-:Y:S01]  /*5d10*/  @!UP0 UTMALDG.4D.IM2COL [UR16], [UR4], UR6 ;  /* 0x00000010040083b4 */ /* 0x0003e20008058006 */
[----:B------:R-:W-:Y:S05]  /*5d20*/  VOTEU.ALL UP0, P2 ;  /* 0x0000000000ff7886 */ /* 0x000fea0001000000 */
[----:B------:R2:W-:Y:S01]  /*5d30*/  @!UP0 UTMALDG.4D.IM2COL [UR8], [UR4], UR6 ;  /* 0x00000008040083b4 */ /* 0x0005e20008058006 */
[----:B------:R2:W-:Y:S01]  /*5d40*/  @!P2 SYNCS.ARRIVE.TRANS64.RED.A0TR RZ, [UR31+0xe8], R0 ;  /* 0x0000e800ffffa9a7 */ /* 0x0005e2000830041f */
[----:B------:R-:W-:Y:S01]  /*5d50*/  SYNCS.ARRIVE.TRANS64.RED.A1T0 RZ, [UR61], RZ ;  /* 0x000000ffffff79a7 */ /* 0x000fe2000810043d */
[----:B-1----:R-:W-:Y:S01]  /*5d60*/  UIADD3 UR20, UPT, UPT, UR14, UR24, URZ ;  /* 0x000000180e147290 */ /* 0x002fe2000fffe0ff */
[----:B------:R-:W-:Y:S11]  /*5d70*/  BRA.U UP3, `(.L_x_99) ;  /* 0xffffffed03c47547 */ /* 0x000ff6000b83ffff */
[----:B------:R-:W-:-:S04]  /*5d80*/  SHF.L.U32 R2, R10, 0x1f, RZ ;  /* 0x0000001f0a027819 */ /* 0x000fc800000006ff */
[----:B------:R-:W1:Y:S02]  /*5d90*/  SYNCS.PHASECHK.TRANS64.TRYWAIT P0, [UR31+0xf0], R2 ;  /* 0x0000f002ff0075a7 */ /* 0x000e64000800111f */
[----:B-1----:R-:W-:Y:S05]  /*5da0*/  @!P0 BRA `(.L_x_100) ;  /* 0x0000004400408947 */ /* 0x002fea0003800000 */
.L_x_207:
[----:B------:R-:W3:Y:S02]  /*5db0*/  SYNCS.PHASECHK.TRANS64.TRYWAIT P0, [UR31+0xf8], R2 ;  /* 0x0000f802ff0075a7 */ /* 0x000ee4000800111f */
[----:B---3--:R-:W-:Y:S05]  /*5dc0*/  @!P0 BRA `(.L_x_101) ;  /* 0x0000004400508947 */ /* 0x008fea0003800000 */
.L_x_209:
[----:B------:R-:W3:Y:S02]  /*5dd0*/  SYNCS.PHASECHK.TRANS64.TRYWAIT P0, [UR31+0x100], R2 ;  /* 0x00010002ff0075a7 */ /* 0x000ee4000800111f */
[----:B---3--:R-:W-:Y:S05]  /*5de0*/  @!P0 BRA `(.L_x_102) ;  /* 0x0000004400608947 */ /* 0x008fea0003800000 */
.L_x_211:
[----:B-12---:R-:W-:-:S07]  /*5df0*/  MOV R0, UR31 ;  /* 0x0000001f00007c02 */ /* 0x006fce0008000f00 */
.L_x_103:
[----:B-1----:R-:W-:-:S04]  /*5e00*/  SHF.L.U32 R2, R10, 0x1f, RZ ;  /* 0x0000001f0a027819 */ /* 0x002fc800000006ff */
[----:B------:R1:W2:Y:S03]  /*5e10*/  SYNCS.PHASECHK.TRANS64.TRYWAIT P0, [R0+URZ+0x108], R2 ;  /* 0x00010802000075a7 */ /* 0x0002a600080011ff */
[----:B--2---:R-:W-:Y:S05]  /*5e20*/  @!P0 NANOSLEEP.SYNCS 0x989680 ;  /* 0x009896800000895d */ /* 0x004fea0003900000 */
[----:B------:R-:W2:Y:S02]  /*5e30*/  @!P0 SYNCS.PHASECHK.TRANS64 P0, [R0+URZ+0x108], R2 ;  /* 0x00010802000085a7 */ /* 0x000ea400080010ff */
[----:B--2---:R-:W-:Y:S05]  /*5e40*/  @P0 EXIT ;  /* 0x000000000000094d */ /* 0x004fea0003800000 */
[----:B------:R-:W-:Y:S05]  /*5e50*/  BRA `(.L_x_103) ;  /* 0xfffffffc00e87947 */ /* 0x000fea000383ffff */
.L_x_88:
[----:B------:R-:W-:-:S06]  /*5e60*/  UISETP.GE.AND UP0, UPT, UR18, 0x4, UPT ;  /* 0x000000041200788c */ /* 0x000fcc000bf06270 */
[----:B------:R-:W-:-:S13]  /*5e70*/  PLOP3.LUT P0, PT, PT, PT, UP0, 0x80, 0x8 ;  /* 0x000000000008781c */ /* 0x000fda0003f0f008 */
[----:B-1----:R-:W-:Y:S05]  /*5e80*/  @!P0 EXIT ;  /* 0x000000000000894d */ /* 0x002fea0003800000 */
[----:B------:R-:W1:Y:S08]  /*5e90*/  S2UR UR4, SR_CgaCtaId ;  /* 0x00000000000479c3 */ /* 0x000e700000008800 */
[----:B------:R-:W-:Y:S01]  /*5ea0*/  BAR.SYNC.DEFER_BLOCKING 0x6, 0xa0 ;  /* 0x0182800000007b1d */ /* 0x000fe20000010000 */
[C---:B------:R-:W-:Y:S01]  /*5eb0*/  IMAD.SHL.U32 R44, R55.reuse, 0x10, RZ ;  /* 0x00000010372c7824 */ /* 0x040fe200078e00ff */
[----:B------:R-:W-:Y:S01]  /*5ec0*/  SHF.L.U32 R23, R55, 0x10, RZ ;  /* 0x0000001037177819 */ /* 0x000fe200000006ff */
[----:B------:R-:W-:-:S02]  /*5ed0*/  IMAD.SHL.U32 R0, R46, 0x200, RZ ;  /* 0x000002002e007824 */ /* 0x000fc400078e00ff */
[----:B------:R-:W-:Y:S02]  /*5ee0*/  HFMA2 R51, -RZ, RZ, 0, 0 ;  /* 0x00000000ff337431 */ /* 0x000fe400000001ff */
[----:B------:R-:W-:Y:S01]  /*5ef0*/  IMAD.SHL.U32 R4, R55, 0x2, RZ ;  /* 0x0000000237047824 */ /* 0x000fe200078e00ff */
[----:B------:R-:W-:Y:S01]  /*5f00*/  UMOV UR44, 0x400 ;  /* 0x00000400002c7882 */ /* 0x000fe20000000000 */
[----:B------:R-:W2:Y:S01]  /*5f10*/  LDC.64 R42, c[0x0][0x8b0] ;  /* 0x00022c00ff2a7b82 */ /* 0x000ea20000000a00 */
[C---:B------:R-:W-:Y:S01]  /*5f20*/  LOP3.LUT R54, R44.reuse, 0x5b0, RZ, 0xc0, !PT ;  /* 0x000005b02c367812 */ /* 0x040fe200078ec0ff */
[----:B------:R-:W-:Y:S01]  /*5f30*/  IMAD.MOV.U32 R53, RZ, RZ, 0x1 ;  /* 0x00000001ff357424 */ /* 0x000fe200078e00ff */
[----:B------:R-:W-:Y:S01]  /*5f40*/  LOP3.LUT R5, R44, 0x40, RZ, 0xc0, !PT ;  /* 0x000000402c057812 */ /* 0x000fe200078ec0ff */
[----:B------:R-:W-:Y:S01]  /*5f50*/  IMAD.MOV.U32 R22, RZ, RZ, RZ ;  /* 0x000000ffff167224 */ /* 0x000fe200078e00ff */
[----:B------:R-:W-:Y:S01]  /*5f60*/  LOP3.LUT R54, R54, 0x200, R0, 0xf8, !PT ;  /* 0x0000020036367812 */ /* 0x000fe200078ef800 */
[----:B------:R-:W-:Y:S01]  /*5f70*/  IMAD.SHL.U32 R0, R46, 0x200000, RZ ;  /* 0x002000002e007824 */ /* 0x000fe200078e00ff */
[----:B------:R-:W-:Y:S01]  /*5f80*/  LOP3.LUT R4, R5, 0x8, R4, 0xf8, !PT ;  /* 0x0000000805047812 */ /* 0x000fe200078ef804 */
[----:B------:R-:W3:Y:S01]  /*5f90*/  LDC.64 R40, c[0x0][0x8a8] ;  /* 0x00022a00ff287b82 */ /* 0x000ee20000000a00 */
[----:B------:R-:W-:Y:S01]  /*5fa0*/  LOP3.LUT P0, RZ, R44, 0x40, RZ, 0xc0, !PT ;  /* 0x000000402cff7812 */ /* 0x000fe2000780c0ff */
[----:B------:R-:W-:Y:S01]  /*5fb0*/  IMAD.MOV.U32 R52, RZ, RZ, RZ ;  /* 0x000000ffff347224 */ /* 0x000fe200078e00ff */
[----:B------:R-:W-:Y:S01]  /*5fc0*/  LOP3.LUT R0, R0, 0x200000, RZ, 0xc0, !PT ;  /* 0x0020000000007812 */ /* 0x000fe200078ec0ff */
[----:B------:R-:W4:Y:S01]  /*5fd0*/  LDCU UR57, c[0x0][0x370] ;  /* 0x00006e00ff3977ac */ /* 0x000f220008000800 */
[----:B------:R-:W-:-:S02]  /*5fe0*/  LOP3.LUT R54, R54, R4, RZ, 0xfc, !PT ;  /* 0x0000000436367212 */ /* 0x000fc400078efcff */
[----:B------:R-:W-:Y:S01]  /*5ff0*/  LOP3.LUT R23, R0, 0x400000, R23, 0xf8, !PT ;  /* 0x0040000000177812 */ /* 0x000fe200078ef817 */
[----:B-1----:R-:W-:Y:S01]  /*6000*/  ULEA UR44, UR4, UR44, 0x18 ;  /* 0x0000002c042c7291 */ /* 0x002fe2000f8ec0ff */
[----:B------:R-:W-:Y:S01]  /*6010*/  P2R R0, PR, RZ, 0x1 ;  /* 0x00000001ff007803 */ /* 0x000fe20000000000 */
[----:B------:R-:W1:Y:S01]  /*6020*/  LDCU.128 UR4, c[0x0][0xa80] ;  /* 0x00015000ff0477ac */ /* 0x000e620008000c00 */
[----:B------:R-:W-:Y:S01]  /*6030*/  LOP3.LUT R55, R55, 0x60, RZ, 0xc0, !PT ;  /* 0x0000006037377812 */ /* 0x000fe200078ec0ff */
[----:B------:R-:W2:Y:S05]  /*6040*/  LDCU.64 UR62, c[0x0][0x348] ;  /* 0x00006900ff3e77ac */ /* 0x000eaa0008000a00 */
[----:B------:R-:W4:Y:S01]  /*6050*/  LDS R2, [UR44+0x170] ;  /* 0x0001702cff027984 */ /* 0x000f220008000800 */
[----:B------:R-:W2:Y:S01]  /*6060*/  LDCU UR42, c[0x0][0xb0c] ;  /* 0x00016180ff2a77ac */ /* 0x000ea20008000800 */
[----:B------:R-:W2:Y:S01]  /*6070*/  LDCU UR38, c[0x0][0xb30] ;  /* 0x00016600ff2677ac */ /* 0x000ea20008000800 */
[----:B------:R-:W2:Y:S01]  /*6080*/  LDCU.64 UR50, c[0x0][0x888] ;  /* 0x00011100ff3277ac */ /* 0x000ea20008000a00 */
[----:B-1----:R-:W-:Y:S01]  /*6090*/  IMAD.U32 R59, RZ, RZ, UR4 ;  /* 0x00000004ff3b7e24 */ /* 0x002fe2000f8e00ff */
[----:B------:R-:W-:Y:S01]  /*60a0*/  MOV R56, UR7 ;  /* 0x0000000700387c02 */ /* 0x000fe20008000f00 */
[----:B------:R-:W-:Y:S01]  /*60b0*/  UIADD3 UR4, UPT, UPT, UR44, 0x200, URZ ;  /* 0x000002002c047890 */ /* 0x000fe2000fffe0ff */
[----:B------:R-:W-:Y:S01]  /*60c0*/  IMAD.U32 R58, RZ, RZ, UR5 ;  /* 0x00000005ff3a7e24 */ /* 0x000fe2000f8e00ff */
[----:B------:R-:W1:Y:S01]  /*60d0*/  LDCU.64 UR40, c[0x0][0xb28] ;  /* 0x00016500ff2877ac */ /* 0x000e620008000a00 */
[----:B------:R-:W-:-:S03]  /*60e0*/  IMAD.U32 R57, RZ, RZ, UR6 ;  /* 0x00000006ff397e24 */ /* 0x000fc6000f8e00ff */
[----:B------:R-:W-:Y:S01]  /*60f0*/  IMAD.U32 R50, RZ, RZ, UR4 ;  /* 0x00000004ff327e24 */ /* 0x000fe2000f8e00ff */
[----:B------:R-:W1:Y:S01]  /*6100*/  LDCU.64 UR60, c[0x0][0x890] ;  /* 0x00011200ff3c77ac */ /* 0x000e620008000a00 */
[----:B------:R-:W1:Y:S01]  /*6110*/  LDCU.128 UR52, c[0x0][0xb10] ;  /* 0x00016200ff3477ac */ /* 0x000e620008000c00 */
[----:B------:R-:W1:Y:S01]  /*6120*/  LDCU UR56, c[0x0][0x374] ;  /* 0x00006e80ff3877ac */ /* 0x000e620008000800 */
[----:B------:R-:W-:Y:S01]  /*6130*/  UMOV UR49, URZ ;  /* 0x000000ff00317c82 */ /* 0x000fe20008000000 */
[----:B------:R-:W-:Y:S01]  /*6140*/  UMOV UR47, URZ ;  /* 0x000000ff002f7c82 */ /* 0x000fe20008000000 */
[C---:B----4-:R-:W-:Y:S01]  /*6150*/  VIADD R3, R2.reuse, 0x40 ;  /* 0x0000004002037836 */ /* 0x050fe20000000000 */
[----:B------:R-:W-:-:S04]  /*6160*/  LOP3.LUT R2, R2, 0xffff, RZ, 0xc0, !PT ;  /* 0x0000ffff02027812 */ /* 0x000fc800078ec0ff */
[----:B------:R-:W-:-:S05]  /*6170*/  LOP3.LUT R3, R3, 0xffff, RZ, 0xc0, !PT ;  /* 0x0000ffff03037812 */ /* 0x000fca00078ec0ff */
[----:B-123--:R4:W-:Y:S02]  /*6180*/  STL.64 [R1], R2 ;  /* 0x0000000201007387 */ /* 0x00e9e40000100a00 */
.L_x_147:
[----:B----4-:R-:W-:Y:S04]  /*6190*/  SHF.L.U32 R2, R51, 0x1f, RZ ;  /* 0x0000001f33027819 */ /* 0x010fe800000006ff */
[----:B-1----:R-:W1:Y:S02]  /*61a0*/  SYNCS.PHASECHK.TRANS64.TRYWAIT P0, [UR44+0x120], R2 ;  /* 0x00012002ff0075a7 */ /* 0x002e64000800112c */
[----:B-1----:R-:W-:Y:S05]  /*61b0*/  @!P0 BRA `(.L_x_104) ;  /* 0x0000004000848947 */ /* 0x002fea0003800000 */
.L_x_213:
[----:B-1----:R-:W-:Y:S01]  /*61c0*/  LEA R2, R22, UR43, 0x2 ;  /* 0x0000002b16027c11 */ /* 0x002fe2000f8e10ff */
[----:B------:R-:W1:Y:S01]  /*61d0*/  LDS.128 R4, [UR44+0x160] ;  /* 0x0001602cff047984 */ /* 0x000e620008000c00 */
[----:B------:R-:W-:Y:S02]  /*61e0*/  UIADD3 UR4, UPT, UPT, UR44, 0x128, URZ ;  /* 0x000001282c047890 */ /* 0x000fe4000fffe0ff */
[----:B------:R-:W-:Y:S01]  /*61f0*/  UISETP.GE.AND UP0, UPT, UR39, 0x1, UPT ;  /* 0x000000012700788c */ /* 0x000fe2000bf06270 */
[----:B------:R-:W-:Y:S01]  /*6200*/  @!PT LDS RZ, [RZ] ;  /* 0x00000000fffff984 */ /* 0x000fe20000000800 */
[----:B------:R-:W-:Y:S01]  /*6210*/  @!PT LDS RZ, [RZ] ;  /* 0x00000000fffff984 */ /* 0x000fe20000000800 */
[----:B------:R-:W-:Y:S01]  /*6220*/  @!PT LDS RZ, [RZ] ;  /* 0x00000000fffff984 */ /* 0x000fe20000000800 */
[----:B------:R-:W-:Y:S01]  /*6230*/  @!PT LDS RZ, [RZ] ;  /* 0x00000000fffff984 */ /* 0x000fe20000000800 */
[----:B------:R2:W-:Y:S06]  /*6240*/  MEMBAR.ALL.CTA ;  /* 0x0000000000007992 */ /* 0x0005ec0000008000 */
[----:B--2---:R-:W2:Y:S01]  /*6250*/  FENCE.VIEW.ASYNC.S ;  /* 0x00000000000073c6 */ /* 0x004ea20000000000 */
[----:B------:R-:W-:Y:S09]  /*6260*/  UPRMT UR4, URZ, 0x654, UR4 ;  /* 0x00000654ff047896 */ /* 0x000ff20008000004 */
[----:B--2---:R-:W-:Y:S01]  /*6270*/  SYNCS.ARRIVE.TRANS64.RED.A1T0 RZ, [UR4], RZ ;  /* 0x000000ffffff79a7 */ /* 0x004fe20008100404 */
[----:B------:R-:W5:Y:S01]  /*6280*/  LDL R2, [R2] ;  /* 0x0000000002027983 */ /* 0x000f620000100800 */
[----:B-1----:R-:W-:Y:S11]  /*6290*/  LOP3.LUT P0, RZ, R6, 0x1, RZ, 0xc0, !PT ;  /* 0x0000000106ff7812 */ /* 0x002ff6000780c0ff */
[----:B------:R-:W-:Y:S02]  /*62a0*/  @!UPT UIADD3 URZ, UPT, UPT, URZ, URZ, URZ ;  /* 0x000000fffffff290 */ /* 0x000fe4000fffe0ff */
[----:B------:R-:W-:Y:S01]  /*62b0*/  VOTEU.ANY UP1, P0 ;  /* 0x0000000000ff7886 */ /* 0x000fe20000020100 */
[----:B------:R-:W-:Y:S01]  /*62c0*/  PLOP3.LUT P0, PT, PT, PT, UP1, 0x80, 0x8 ;  /* 0x000000000008781c */ /* 0x000fe20003f0f018 */
[----:B------:R-:W-:Y:S11]  /*62d0*/  UP2UR UR58, UPR, URZ, 0x2 ;  /* 0x00000002ff3a7883 */ /* 0x000ff60008000000 */
[----:B------:R-:W-:Y:S01]  /*62e0*/  @!UPT UIADD3 URZ, UPT, UPT, URZ, URZ, URZ ;  /* 0x000000fffffff290 */ /* 0x000fe2000fffe0ff */
[----:B------:R-:W-:Y:S02]  /*62f0*/  @P0 MOV R3, R4 ;  /* 0x0000000400030202 */ /* 0x000fe40000000f00 */
[----:B------:R-:W-:Y:S02]  /*6300*/  @P0 LOP3.LUT R0, R5, 0xffff, RZ, 0xc0, !PT ;  /* 0x0000ffff05000812 */ /* 0x000fe400078ec0ff */
[----:B------:R-:W-:Y:S02]  /*6310*/  @P0 R2UR UR5, R3 ;  /* 0x00000000030502ca */ /* 0x000fe400000e0000 */
[----:B------:R-:W-:Y:S11]  /*6320*/  @P0 R2UR UR4, R0 ;  /* 0x00000000000402ca */ /* 0x000ff600000e0000 */
[----:B------:R-:W-:Y:S02]  /*6330*/  @UP1 UMOV UR37, UR5 ;  /* 0x0000000500251c82 */ /* 0x000fe40008000000 */
[----:B------:R-:W-:Y:S01]  /*6340*/  @UP1 UMOV UR36, UR4 ;  /* 0x0000000400241c82 */ /* 0x000fe20008000000 */
[----:B------:R-:W-:Y:S05]  /*6350*/  BRA.U !UP0, `(.L_x_105) ;  /* 0x0000000108cc7547 */ /* 0x000fea000b800000 */
[----:B------:R-:W1:Y:S01]  /*6360*/  LDCU UR9, c[0x0][0xb20] ;  /* 0x00016400ff0977ac */ /* 0x000e620008000800 */
[----:B------:R-:W-:Y:S02]  /*6370*/  UIMAD.WIDE.U32 UR4, UR56, UR55, URZ ;  /* 0x00000037380472a5 */ /* 0x000fe4000f8e00ff */
[----:B------:R-:W-:Y:S02]  /*6380*/  UIMAD.WIDE.U32 UR6, UR57, UR52, URZ ;  /* 0x00000034390672a5 */ /* 0x000fe4000f8e00ff */
[----:B------:R-:W-:Y:S02]  /*6390*/  UIMAD.WIDE.U32 UR10, UR36, UR55, URZ ;  /* 0x00000037240a72a5 */ /* 0x000fe4000f8e00ff */
[----:B------:R-:W-:Y:S02]  /*63a0*/  UISETP.NE.AND UP0, UPT, UR54, 0x1, UPT ;  /* 0x000000013600788c */ /* 0x000fe4000bf05270 */
[----:B------:R-:W-:Y:S02]  /*63b0*/  UISETP.NE.AND UP1, UPT, UR42, 0x1, UPT ;  /* 0x000000012a00788c */ /* 0x000fe4000bf25270 */
[----:B------:R-:W-:Y:S02]  /*63c0*/  UISETP.NE.AND UP2, UPT, UR39, 0x1, UPT ;  /* 0x000000012700788c */ /* 0x000fe4000bf45270 */
[----:B------:R-:W-:Y:S01]  /*63d0*/  UIMAD.WIDE.U32 UR12, UR37, UR52, URZ ;  /* 0x00000034250c72a5 */ /* 0x000fe2000f8e00ff */
[----:B------:R-:W-:Y:S01]  /*63e0*/  UMOV UR4, UR5 ;  /* 0x0000000500047c82 */ /* 0x000fe20008000000 */
[----:B------:R-:W-:Y:S01]  /*63f0*/  UMOV UR6, UR11 ;  /* 0x0000000b00067c82 */ /* 0x000fe20008000000 */
[----:B-1----:R-:W-:Y:S03]  /*6400*/  USHF.R.U32.HI UR8, URZ, UR9, UR4 ;  /* 0x00000009ff087299 */ /* 0x002fe60008011604 */
[----:B------:R-:W-:Y:S02]  /*6410*/  UMOV UR4, UR7 ;  /* 0x0000000700047c82 */ /* 0x000fe40008000000 */
[----:B------:R-:W-:Y:S02]  /*6420*/  USHF.R.U32.HI UR5, URZ, UR53, UR4 ;  /* 0x00000035ff057299 */ /* 0x000fe40008011604 */
[----:B------:R-:W-:Y:S02]  /*6430*/  USEL UR4, UR56, UR8, !UP0 ;  /* 0x0000000838047287 */ /* 0x000fe4000c000000 */
[----:B------:R-:W-:Y:S02]  /*6440*/  USHF.R.U32.HI UR8, URZ, UR9, UR6 ;  /* 0x00000009ff087299 */ /* 0x000fe40008011606 */
[----:B------:R-:W-:Y:S02]  /*6450*/  UIMAD.WIDE.U32 UR6, UR4, UR40, URZ ;  /* 0x00000028040672a5 */ /* 0x000fe4000f8e00ff */
[----:B------:R-:W-:Y:S02]  /*6460*/  USEL UR9, UR57, UR5, !UP1 ;  /* 0x0000000539097287 */ /* 0x000fe4000c800000 */
[----:B------:R-:W-:Y:S02]  /*6470*/  USEL UR8, UR36, UR8, !UP0 ;  /* 0x0000000824087287 */ /* 0x000fe4000c000000 */
[----:B------:R-:W-:Y:S01]  /*6480*/  UIMAD.WIDE.U32 UR10, UR9, UR40, URZ ;  /* 0x00000028090a72a5 */ /* 0x000fe2000f8e00ff */
[----:B------:R-:W-:Y:S01]  /*6490*/  UMOV UR6, UR7 ;  /* 0x0000000700067c82 */ /* 0x000fe20008000000 */
[----:B------:R-:W-:Y:S01]  /*64a0*/  UMOV UR5, UR13 ;  /* 0x0000000d00057c82 */ /* 0x000fe20008000000 */
[----:B------:R-:W-:Y:S02]  /*64b0*/  @UP2 USHF.R.U32.HI UR4, URZ, UR41, UR6 ;  /* 0x00000029ff042299 */ /* 0x000fe40008011606 */
[----:B------:R-:W-:Y:S02]  /*64c0*/  USHF.R.U32.HI UR5, URZ, UR53, UR5 ;  /* 0x00000035ff057299 */ /* 0x000fe40008011605 */
[----:B------:R-:W-:Y:S02]  /*64d0*/  UIMAD UR4, UR39, UR4, URZ ;  /* 0x00000004270472a4 */ /* 0x000fe4000f8e02ff */
[----:B------:R-:W-:Y:S02]  /*64e0*/  USEL UR5, UR37, UR5, !UP1 ;  /* 0x0000000525057287 */ /* 0x000fe4000c800000 */
[----:B------:R-:W-:Y:S01]  /*64f0*/  UISETP.GE.AND UP0, UPT, UR8, UR4, UPT ;  /* 0x000000040800728c */ /* 0x000fe2000bf06270 */
[----:B------:R-:W-:Y:S01]  /*6500*/  UMOV UR6, UR11 ;  /* 0x0000000b00067c82 */ /* 0x000fe20008000000 */
[----:B------:R-:W-:Y:S02]  /*6510*/  UIMAD.WIDE.U32 UR10, UR8, UR40, URZ ;  /* 0x00000028080a72a5 */ /* 0x000fe4000f8e00ff */
[----:B------:R-:W-:Y:S04]  /*6520*/  @UP2 USHF.R.U32.HI UR9, URZ, UR41, UR6 ;  /* 0x00000029ff092299 */ /* 0x000fe80008011606 */
[----:B------:R-:W-:Y:S01]  /*6530*/  UIMAD UR6, UR39, UR9, URZ ;  /* 0x00000009270672a4 */ /* 0x000fe2000f8e02ff */
[----:B------:R-:W-:Y:S03]  /*6540*/  UMOV UR4, UR11 ;  /* 0x0000000b00047c82 */ /* 0x000fe60008000000 */
[----:B------:R-:W-:Y:S02]  /*6550*/  UISETP.GE.OR UP0, UPT, UR5, UR6, UP0 ;  /* 0x000000060500728c */ /* 0x000fe40008706670 */
[----:B------:R-:W-:Y:S02]  /*6560*/  USHF.R.U32.HI UR4, URZ, UR41, UR4 ;  /* 0x00000029ff047299 */ /* 0x000fe40008011604 */
[----:B------:R-:W-:Y:S02]  /*6570*/  UIMAD.WIDE.U32 UR6, UR5, UR40, URZ ;  /* 0x00000028050672a5 */ /* 0x000fe4000f8e00ff */
[----:B------:R-:W-:Y:S02]  /*6580*/  USEL UR11, UR8, UR4, !UP2 ;  /* 0x00000004080b7287 */ /* 0x000fe4000d000000 */
[----:B------:R-:W-:Y:S02]  /*6590*/  UIADD3 UR6, UPT, UPT, -UR5, URZ, URZ ;  /* 0x000000ff05067290 */ /* 0x000fe4000fffe1ff */
[----:B------:R-:W-:Y:S02]  /*65a0*/  UIADD3 UR10, UPT, UPT, -UR11, URZ, URZ ;  /* 0x000000ff0b0a7290 */ /* 0x000fe4000fffe1ff */
[----:B------:R-:W-:Y:S02]  /*65b0*/  UIMAD UR6, UR42, UR6, UR37 ;  /* 0x000000062a0672a4 */ /* 0x000fe4000f8e0225 */
[----:B------:R-:W-:Y:S01]  /*65c0*/  UIMAD UR10, UR39, UR10, UR8 ;  /* 0x0000000a270a72a4 */ /* 0x000fe2000f8e0208 */
[----:B------:R-:W-:Y:S01]  /*65d0*/  @!UP0 UMOV UR4, UR7 ;  /* 0x0000000700048c82 */ /* 0x000fe20008000000 */
[----:B------:R-:W-:Y:S02]  /*65e0*/  UIADD3 UR7, UPT, UPT, -UR8, URZ, URZ ;  /* 0x000000ff08077290 */ /* 0x000fe4000fffe1ff */
[----:B------:R-:W-:Y:S04]  /*65f0*/  @!UP0 USHF.R.U32.HI UR4, URZ, UR41, UR4 ;  /* 0x00000029ff048299 */ /* 0x000fe80008011604 */
[----:B------:R-:W-:Y:S04]  /*6600*/  @!UP0 USEL UR4, UR5, UR4, !UP2 ;  /* 0x0000000405048287 */ /* 0x000fe8000d000000 */
[----:B------:R-:W-:Y:S02]  /*6610*/  @!UP0 UIMAD UR9, UR9, UR10, UR4 ;  /* 0x0000000a090982a4 */ /* 0x000fe4000f8e0204 */
[----:B------:R-:W-:Y:S02]  /*6620*/  @!UP0 UIADD3 UR10, UPT, UPT, UR11, -UR4, URZ ;  /* 0x800000040b0a8290 */ /* 0x000fe4000fffe0ff */
[----:B------:R-:W-:Y:S02]  /*6630*/  UIMAD UR4, UR54, UR7, UR36 ;  /* 0x00000007360472a4 */ /* 0x000fe4000f8e0224 */
[----:B------:R-:W-:Y:S03]  /*6640*/  @!UP0 UIMAD UR8, UR10, UR39, UR5 ;  /* 0x000000270a0882a4 */ /* 0x000fe6000f8e0205 */
[----:B------:R-:W-:Y:S02]  /*6650*/  @!UP0 UMOV UR5, UR9 ;  /* 0x0000000900058c82 */ /* 0x000fe40008000000 */
[----:B------:R-:W-:Y:S02]  /*6660*/  UIMAD UR37, UR5, UR42, UR6 ;  /* 0x0000002a052572a4 */ /* 0x000fe4000f8e0206 */
[----:B------:R-:W-:Y:S11]  /*6670*/  UIMAD UR36, UR8, UR54, UR4 ;  /* 0x00000036082472a4 */ /* 0x000ff6000f8e0204 */
[----:B------:R-:W-:Y:S01]  /*6680*/  @!UPT UIADD3 URZ, UPT, UPT, URZ, URZ, URZ ;  /* 0x000000fffffff290 */ /* 0x000fe2000fffe0ff */
.L_x_105:
[----:B------:R-:W-:Y:S01]  /*6690*/  UISETP.NE.AND UP0, UPT, UR38, 0x1, UPT ;  /* 0x000000012600788c */ /* 0x000fe2000bf05270 */
[----:B------:R-:W-:Y:S01]  /*66a0*/  @P0 SHF.R.U32.HI R4, RZ, 0x10, R5 ;  /* 0x00000010ff040819 */ /* 0x000fe20000011605 */
[----:B------:R-:W-:Y:S01]  /*66b0*/  USHF.L.U32 UR46, UR20, 0x7, URZ ;  /* 0x00000007142e7899 */ /* 0x000fe200080006ff */
[----:B------:R-:W-:Y:S02]  /*66c0*/  BSSY.RECONVERGENT B6, `(.L_x_106) ;  /* 0x0000034000067945 */ /* 0x000fe40003800200 */
[----:B------:R-:W-:Y:S02]  /*66d0*/  @P0 R2UR UR59, R4 ;  /* 0x00000000043b02ca */ /* 0x000fe400000e0000 */
[----:B------:R-:W-:Y:S04]  /*66e0*/  LOP3.LUT P0, RZ, R50, 0x90, RZ, 0xc0, !PT ;  /* 0x0000009032ff7812 */ /* 0x000fe8000780c0ff */
[----:B------:R-:W1:Y:S01]  /*66f0*/  @!UP0 LDCU.128 UR12, c[0x0][0xb10] ;  /* 0x00016200ff0c87ac */ /* 0x000e620008000c00 */
[----:B------:R-:W2:Y:S01]  /*6700*/  @!UP0 LDCU UR5, c[0x0][0xb0c] ;  /* 0x00016180ff0587ac */ /* 0x000ea20008000800 */
[----:B------:R-:W3:Y:S01]  /*6710*/  @!UP0 LDCU UR10, c[0x0][0xb20] ;  /* 0x00016400ff0a87ac */ /* 0x000ee20008000800 */
[----:B-1----:R-:W-:Y:S02]  /*6720*/  UIMAD.WIDE.U32 UR8, UR37, UR12, URZ ;  /* 0x0000000c250872a5 */ /* 0x002fe4000f8e00ff */
[----:B------:R-:W-:Y:S02]  /*6730*/  UIMAD.WIDE.U32 UR6, UR36, UR15, URZ ;  /* 0x0000000f240672a5 */ /* 0x000fe4000f8e00ff */
[----:B------:R-:W-:Y:S03]  /*6740*/  @!UP0 UISETP.NE.AND UP1, UPT, UR14, 0x1, UPT ;  /* 0x000000010e00888c */ /* 0x000fe6000bf25270 */
[----:B------:R-:W-:Y:S01]  /*6750*/  @!UP0 UMOV UR4, UR9 ;  /* 0x0000000900048c82 */ /* 0x000fe20008000000 */
[----:B--2---:R-:W-:Y:S02]  /*6760*/  @!UP0 UISETP.NE.AND UP2, UPT, UR5, 0x1, UPT ;  /* 0x000000010500888c */ /* 0x004fe4000bf45270 */
[----:B------:R-:W-:Y:S01]  /*6770*/  @!UP0 USHF.R.U32.HI UR4, URZ, UR13, UR4 ;  /* 0x0000000dff048299 */ /* 0x000fe20008011604 */
[----:B------:R-:W-:Y:S02]  /*6780*/  @!UP0 UMOV UR6, UR7 ;  /* 0x0000000700068c82 */ /* 0x000fe40008000000 */
[----:B---3--:R-:W-:Y:S02]  /*6790*/  @!UP0 USHF.R.U32.HI UR6, URZ, UR10, UR6 ;  /* 0x0000000aff068299 */ /* 0x008fe40008011606 */
[----:B------:R-:W-:Y:S02]  /*67a0*/  @!UP0 USEL UR7, UR37, UR4, !UP2 ;  /* 0x0000000425078287 */ /* 0x000fe4000d000000 */
[----:B------:R-:W-:Y:S04]  /*67b0*/  @!UP0 USEL UR6, UR36, UR6, !UP1 ;  /* 0x0000000624068287 */ /* 0x000fe8000c800000 */
[----:B------:R-:W-:Y:S02]  /*67c0*/  @!UP0 UIADD3 UR4, UPT, UPT, -UR7, UR6, URZ ;  /* 0x0000000607048290 */ /* 0x000fe4000fffe1ff */
[----:B------:R-:W-:Y:S02]  /*67d0*/  @!UP0 UIADD3 UR6, UPT, UPT, UR7, -UR6, URZ ;  /* 0x8000000607068290 */ /* 0x000fe4000fffe0ff */
[----:B------:R-:W-:Y:S02]  /*67e0*/  @!UP0 UIMAD UR37, UR4, UR5, UR37 ;  /* 0x00000005042582a4 */ /* 0x000fe4000f8e0225 */
[----:B------:R-:W-:Y:S01]  /*67f0*/  @!UP0 UIMAD UR36, UR6, UR14, UR36 ;  /* 0x0000000e062482a4 */ /* 0x000fe2000f8e0224 */
[----:B------:R-:W-:Y:S11]  /*6800*/  @!P0 BRA `(.L_x_107) ;  /* 0x00000000007c8947 */ /* 0x000ff60003800000 */
[----:B------:R-:W1:Y:S01]  /*6810*/  LDCU.64 UR8, c[0x4][0x80] ;  /* 0x01001000ff0877ac */ /* 0x000e620008000a00 */
[----:B------:R-:W-:Y:S01]  /*6820*/  MOV R16, 0x0 ;  /* 0x0000000000107802 */ /* 0x000fe20000000f00 */
[----:B------:R-:W-:Y:S02]  /*6830*/  HFMA2 R12, -RZ, RZ, 0, 5.9604644775390625e-08 ;  /* 0x00000001ff0c7431 */ /* 0x000fe400000001ff */
[----:B------:R-:W-:Y:S01]  /*6840*/  IMAD.MOV.U32 R8, RZ, RZ, 0x70 ;  /* 0x00000070ff087424 */ /* 0x000fe200078e00ff */
[----:B------:R2:W3:Y:S01]  /*6850*/  LDC.64 R14, c[0x4][R16] ;  /* 0x01000000100e7b82 */ /* 0x0004e20000000a00 */
[----:B------:R-:W4:Y:S01]  /*6860*/  LDCU.64 UR6, c[0x4][0x88] ;  /* 0x01001100ff0677ac */ /* 0x000f220008000a00 */
[----:B------:R-:W-:Y:S01]  /*6870*/  IMAD.MOV.U32 R13, RZ, RZ, RZ ;  /* 0x000000ffff0d7224 */ /* 0x000fe200078e00ff */
[----:B------:R-:W2:Y:S01]  /*6880*/  LDCU.64 UR4, c[0x4][0x8] ;  /* 0x01000100ff0477ac */ /* 0x000ea20008000a00 */
[----:B-1----:R-:W-:Y:S01]  /*6890*/  MOV R5, UR9 ;  /* 0x0000000900057c02 */ /* 0x002fe20008000f00 */
[----:B------:R-:W-:Y:S01]  /*68a0*/  IMAD.U32 R4, RZ, RZ, UR8 ;  /* 0x00000008ff047e24 */ /* 0x000fe2000f8e00ff */
[----:B----4-:R-:W-:Y:S01]  /*68b0*/  MOV R7, UR7 ;  /* 0x0000000700077c02 */ /* 0x010fe20008000f00 */
[----:B------:R-:W-:Y:S01]  /*68c0*/  IMAD.U32 R6, RZ, RZ, UR6 ;  /* 0x00000006ff067e24 */ /* 0x000fe2000f8e00ff */
[----:B--2---:R-:W-:Y:S01]  /*68d0*/  MOV R11, UR5 ;  /* 0x00000005000b7c02 */ /* 0x004fe20008000f00 */
[----:B------:R-:W-:Y:S02]  /*68e0*/  IMAD.U32 R10, RZ, RZ, UR4 ;  /* 0x00000004ff0a7e24 */ /* 0x000fe4000f8e00ff */
[----:B------:R-:W-:Y:S07]  /*68f0*/  LEPC R20, `(.L_x_108) ;  /* 0x000000001014794e */ /* 0x000fee0000000000 */
[----:B---3-5:R-:W-:Y:S05]  /*6900*/  CALL.ABS.NOINC R14 ;  /* 0x000000000e007343 */ /* 0x028fea0003c00000 */
.L_x_108:
[----:B------:R-:W1:Y:S01]  /*6910*/  LDCU.64 UR8, c[0x4][0x80] ;  /* 0x01001000ff0877ac */ /* 0x000e620008000a00 */
[----:B------:R-:W2:Y:S01]  /*6920*/  LDC.64 R16, c[0x4][R16] ;  /* 0x0100000010107b82 */ /* 0x000ea20000000a00 */
[----:B------:R-:W-:Y:S02]  /*6930*/  HFMA2 R12, -RZ, RZ, 0, 5.9604644775390625e-08 ;  /* 0x00000001ff0c7431 */ /* 0x000fe400000001ff */
[----:B------:R-:W-:Y:S02]  /*6940*/  IMAD.MOV.U32 R8, RZ, RZ, 0x70 ;  /* 0x00000070ff087424 */ /* 0x000fe400078e00ff */
[----:B------:R-:W-:Y:S01]  /*6950*/  IMAD.MOV.U32 R13, RZ, RZ, RZ ;  /* 0x000000ffff0d7224 */ /* 0x000fe200078e00ff */
[----:B------:R-:W3:Y:S01]  /*6960*/  LDCU.64 UR6, c[0x4][0x88] ;  /* 0x01001100ff0677ac */ /* 0x000ee20008000a00 */
[----:B------:R-:W4:Y:S01]  /*6970*/  LDCU.64 UR4, c[0x4][0x8] ;  /* 0x01000100ff0477ac */ /* 0x000f220008000a00 */
[----:B-1----:R-:W-:Y:S02]  /*6980*/  MOV R4, UR8 ;  /* 0x0000000800047c02 */ /* 0x002fe40008000f00 */
[----:B------:R-:W-:Y:S02]  /*6990*/  MOV R5, UR9 ;  /* 0x0000000900057c02 */ /* 0x000fe40008000f00 */
[----:B---3--:R-:W-:Y:S01]  /*69a0*/  MOV R7, UR7 ;  /* 0x0000000700077c02 */ /* 0x008fe20008000f00 */
[----:B------:R-:W-:Y:S01]  /*69b0*/  IMAD.U32 R6, RZ, RZ, UR6 ;  /* 0x00000006ff067e24 */ /* 0x000fe2000f8e00ff */
[----:B----4-:R-:W-:Y:S01]  /*69c0*/  MOV R11, UR5 ;  /* 0x00000005000b7c02 */ /* 0x010fe20008000f00 */
[----:B------:R-:W-:Y:S02]  /*69d0*/  IMAD.U32 R10, RZ, RZ, UR4 ;  /* 0x00000004ff0a7e24 */ /* 0x000fe4000f8e00ff */
[----:B------:R-:W-:Y:S07]  /*69e0*/  LEPC R20, `(.L_x_107) ;  /* 0x000000001014794e */ /* 0x000fee0000000000 */
[----:B--2---:R-:W-:Y:S05]  /*69f0*/  CALL.ABS.NOINC R16 ;  /* 0x0000000010007343 */ /* 0x004fea0003c00000 */
.L_x_107:
[----:B------:R-:W-:Y:S05]  /*6a00*/  BSYNC.RECONVERGENT B6 ;  /* 0x0000000000067941 */ /* 0x000fea0003800200 */
.L_x_106:
[----:B------:R-:W-:Y:S01]  /*6a10*/  R2UR UR4, R49 ;  /* 0x00000000310472ca */ /* 0x000fe200000e0000 */
[----:B------:R-:W-:Y:S01]  /*6a20*/  UISETP.NE.U32.AND UP0, UPT, UR60, URZ, UPT ;  /* 0x000000ff3c00728c */ /* 0x000fe2000bf05070 */
[----:B------:R-:W-:Y:S02]  /*6a30*/  ISETP.NE.U32.AND P4, PT, R42, RZ, PT ;  /* 0x000000ff2a00720c */ /* 0x000fe40003f85070 */
[----:B------:R-:W-:Y:S01]  /*6a40*/  ISETP.NE.U32.AND P2, PT, RZ, UR50, PT ;  /* 0x00000032ff007c0c */ /* 0x000fe2000bf45070 */
[----:B------:R-:W-:Y:S01]  /*6a50*/  UISETP.NE.AND.EX UP1, UPT, UR61, URZ, UPT, UP0 ;  /* 0x000000ff3d00728c */ /* 0x000fe2000bf25300 */
[----:B------:R-:W-:Y:S01]  /*6a60*/  ISETP.NE.AND.EX P4, PT, R43, RZ, PT, P4 ;  /* 0x000000ff2b00720c */ /* 0x000fe20003f85340 */
[----:B------:R-:W-:Y:S01]  /*6a70*/  UPLOP3.LUT UP0, UPT, UPT, UPT, UPT, 0x40, 0x4 ;  /* 0x000000000004789c */ /* 0x000fe20003f0e870 */
[----:B------:R-:W-:Y:S05]  /*6a80*/  ISETP.NE.AND.EX P2, PT, RZ, UR51, PT, P2 ;  /* 0x00000033ff007c0c */ /* 0x000fea000bf45320 */
[----:B------:R-:W-:Y:S06]  /*6a90*/  UISETP.NE.AND UP2, UPT, UR4, URZ, UPT ;  /* 0x000000ff0400728c */ /* 0x000fec000bf45270 */
[----:B------:R-:W-:Y:S05]  /*6aa0*/  PLOP3.LUT P1, PT, PT, PT, UP2, 0x80, 0x8 ;  /* 0x000000000008781c */ /* 0x000fea0003f2f028 */
[----:B------:R-:W-:Y:S06]  /*6ab0*/  @UP2 UPLOP3.LUT UP0, UPT, UPT, UPT, UP1, 0x80, 0x8 ;  /* 0x000000000008289c */ /* 0x000fec0003f0f010 */
[----:B------:R-:W-:Y:S01]  /*6ac0*/  PLOP3.LUT P0, PT, PT, PT, UP0, 0x80, 0x8 ;  /* 0x000000000008781c */ /* 0x000fe20003f0f008 */
[----:B------:R-:W-:Y:S01]  /*6ad0*/  @!UPT UIADD3 URZ, UPT, UPT, URZ, URZ, URZ ;  /* 0x000000fffffff290 */ /* 0x000fe2000fffe0ff */
[----:B------:R-:W-:Y:S11]  /*6ae0*/  BRA.U !UP1, `(.L_x_109) ;  /* 0x00000001093c7547 */ /* 0x000ff6000b800000 */
[----:B------:R-:W-:Y:S01]  /*6af0*/  UISETP.NE.U32.AND UP0, UPT, UR50, URZ, UPT ;  /* 0x000000ff3200728c */ /* 0x000fe2000bf05070 */
[----:B------:R-:W-:Y:S01]  /*6b00*/  HFMA2 R0, -RZ, RZ, 0, 5.9604644775390625e-08 ;  /* 0x00000001ff007431 */ /* 0x000fe200000001ff */
[----:B------:R-:W1:Y:S01]  /*6b10*/  LDCU.64 UR8, c[0x0][0x358] ;  /* 0x00006b00ff0877ac */ /* 0x000e620008000a00 */
[----:B------:R-:W-:Y:S01]  /*6b20*/  IMAD.MOV.U32 R45, RZ, RZ, 0x1 ;  /* 0x00000001ff2d7424 */ /* 0x000fe200078e00ff */
[----:B------:R-:W-:Y:S06]  /*6b30*/  UISETP.NE.AND.EX UP0, UPT, UR51, URZ, UPT, UP0 ;  /* 0x000000ff3300728c */ /* 0x000fec000bf05300 */
[----:B------:R-:W-:Y:S05]  /*6b40*/  PLOP3.LUT P3, PT, PT, PT, UP0, 0x80, 0x8 ;  /* 0x000000000008781c */ /* 0x000fea0003f6f008 */
[----:B------:R-:W2:Y:S01]  /*6b50*/  @UP0 LDCU.64 UR4, c[0x0][0x888] ;  /* 0x00011100ff0407ac */ /* 0x000ea20008000a00 */
[----:B------:R-:W-:Y:S07]  /*6b60*/  @UP0 UIMAD UR6, UR48, UR60, URZ ;  /* 0x0000003c300602a4 */ /* 0x000fee000f8e02ff */
[----:B------:R-:W-:Y:S01]  /*6b70*/  @!P3 PRMT R45, R0, 0x7610, R45 ;  /* 0x00007610002db816 */ /* 0x000fe2000000002d */
[----:B--2---:R-:W-:Y:S06]  /*6b80*/  @UP0 UIMAD.WIDE UR4, UR6, 0x4, UR4 ;  /* 0x00000004060408a5 */ /* 0x004fec000f8e0204 */
[----:B------:R-:W-:Y:S01]  /*6b90*/  IMAD.U32 R4, RZ, RZ, UR4 ;  /* 0x00000004ff047e24 */ /* 0x000fe2000f8e00ff */
[----:B------:R-:W-:Y:S04]  /*6ba0*/  MOV R5, UR5 ;  /* 0x0000000500057c02 */ /* 0x000fe80008000f00 */
[----:B------:R-:W2:Y:S01]  /*6bb0*/  @!UP0 LDCU UR4, c[0x0][0x880] ;  /* 0x00011000ff0487ac */ /* 0x000ea20008000800 */
[----:B-1---5:R1:W5:Y:S02]  /*6bc0*/  @P3 LDG.E R27, desc[UR8][R4.64] ;  /* 0x00000008041b3981 */ /* 0x022364000c1e1900 */
[----:B-12---:R-:W-:Y:S02]  /*6bd0*/  @!P3 IMAD.U32 R27, RZ, RZ, UR4 ;  /* 0x00000004ff1bbe24 */ /* 0x006fe4000f8e00ff */
.L_x_109:
[----:B------:R-:W-:Y:S05]  /*6be0*/  @!P4 BRA `(.L_x_110) ;  /* 0x000000000024c947 */ /* 0x000fea0003800000 */
[----:B------:R-:W-:Y:S01]  /*6bf0*/  ISETP.NE.U32.AND P3, PT, R40, RZ, PT ;  /* 0x000000ff2800720c */ /* 0x000fe20003f65070 */
[----:B------:R-:W1:Y:S03]  /*6c00*/  LDCU.64 UR4, c[0x0][0x358] ;  /* 0x00006b00ff0477ac */ /* 0x000e660008000a00 */
[----:B------:R-:W-:Y:S11]  /*6c10*/  ISETP.NE.AND.EX P3, PT, R41, RZ, PT, P3 ;  /* 0x000000ff2900720c */ /* 0x000ff60003f65330 */
[----:B------:R-:W-:Y:S02]  /*6c20*/  @!UPT UIADD3 URZ, UPT, UPT, URZ, URZ, URZ ;  /* 0x000000fffffff290 */ /* 0x000fe4000fffe0ff */
[----:B------:R-:W2:Y:S01]  /*6c30*/  @P3 LDC.64 R4, c[0x0][0x8a8] ;  /* 0x00022a00ff043b82 */ /* 0x000ea20000000a00 */
[----:B------:R-:W-:Y:S04]  /*6c40*/  @P3 IMAD R0, R42, UR48, RZ ;  /* 0x000000302a003c24 */ /* 0x000fe8000f8e02ff */
[----:B--2---:R-:W-:Y:S05]  /*6c50*/  @P3 IMAD.WIDE R4, R0, 0x4, R4 ;  /* 0x0000000400043825 */ /* 0x004fea00078e0204 */
[----:B-1---5:R1:W5:Y:S02]  /*6c60*/  @P3 LDG.E R24, desc[UR4][R4.64] ;  /* 0x0000000404183981 */ /* 0x022364000c1e1900 */
[----:B-1----:R-:W2:Y:S02]  /*6c70*/  @!P3 LDC R24, c[0x0][0x8a0] ;  /* 0x00022800ff18bb82 */ /* 0x002ea40000000800 */
.L_x_110:
[----:B-----5:R-:W-:Y:S01]  /*6c80*/  FSETP.NEU.AND P4, PT, R27, RZ, PT ;  /* 0x000000ff1b00720b */ /* 0x020fe20003f8d000 */
[----:B------:R-:W1:Y:S01]  /*6c90*/  LDCU.64 UR10, c[0x0][0xa90] ;  /* 0x00015200ff0a77ac */ /* 0x000e620008000a00 */
[----:B------:R-:W-:Y:S01]  /*6ca0*/  SEL R4, RZ, 0xffffffff, P2 ;  /* 0xffffffffff047807 */ /* 0x000fe20001000000 */
[----:B------:R-:W-:Y:S01]  /*6cb0*/  IMAD.SHL.U32 R66, R54, 0x2, RZ ;  /* 0x0000000236427824 */ /* 0x000fe200078e00ff */
[----:B------:R-:W-:Y:S01]  /*6cc0*/  @P1 LOP3.LUT P2, RZ, R45, 0xff, RZ, 0xc0, !PT ;  /* 0x000000ff2dff1812 */ /* 0x000fe2000784c0ff */
[----:B------:R-:W-:Y:S01]  /*6cd0*/  BSSY B1, `(.L_x_111) ;  /* 0x000004a000017945 */ /* 0x000fe20003800000 */
[----:B------:R-:W-:Y:S01]  /*6ce0*/  @P1 SEL R0, RZ, 0xffffffff, P4 ;  /* 0xffffffffff001807 */ /* 0x000fe20002000000 */
[----:B------:R-:W-:Y:S01]  /*6cf0*/  USHF.L.U32 UR8, UR45, 0x6, URZ ;  /* 0x000000062d087899 */ /* 0x000fe200080006ff */
[----:B------:R-:W-:Y:S01]  /*6d00*/  LOP3.LUT R53, R53, 0x1, RZ, 0x3c, !PT ;  /* 0x0000000135357812 */ /* 0x000fe200078e3cff */
[----:B------:R-:W-:Y:S01]  /*6d10*/  IMAD.MOV.U32 R68, RZ, RZ, 0x1 ;  /* 0x00000001ff447424 */ /* 0x000fe200078e00ff */
[----:B------:R-:W-:Y:S01]  /*6d20*/  @P0 SEL R0, R4, R0, !P2 ;  /* 0x0000000004000207 */ /* 0x000fe20005000000 */
[----:B------:R-:W-:Y:S01]  /*6d30*/  IMAD.IADD R25, R23, 0x1, R2 ;  /* 0x0000000117197824 */ /* 0x000fe200078e0202 */
[----:B------:R-:W-:Y:S01]  /*6d40*/  LEA R63, R22, UR44, 0x3 ;  /* 0x0000002c163f7c11 */ /* 0x000fe2000f8e18ff */
[----:B------:R-:W-:Y:S01]  /*6d50*/  IMAD.U32 R62, RZ, RZ, UR8 ;  /* 0x00000008ff3e7e24 */ /* 0x000fe2000f8e00ff */
[----:B------:R-:W-:Y:S01]  /*6d60*/  @P1 LOP3.LUT R0, R0, 0x1, RZ, 0xc0, !PT ;  /* 0x0000000100001812 */ /* 0x000fe200078ec0ff */
[----:B------:R-:W-:Y:S01]  /*6d70*/  IMAD.MOV.U32 R26, RZ, RZ, RZ ;  /* 0x000000ffff1a7224 */ /* 0x000fe200078e00ff */
[----:B------:R-:W-:Y:S02]  /*6d80*/  R2UR UR4, R58 ;  /* 0x000000003a0472ca */ /* 0x000fe400000e0000 */
[----:B------:R-:W-:Y:S02]  /*6d90*/  CS2R R38, SRZ ;  /* 0x0000000000267805 */ /* 0x000fe4000001ff00 */
[----:B------:R-:W-:Y:S02]  /*6da0*/  ISETP.NE.U32.OR P6, PT, R0, 0x1, !P1 ;  /* 0x000000010000780c */ /* 0x000fe40004fc5470 */
[----:B------:R-:W-:Y:S02]  /*6db0*/  CS2R R36, SRZ ;  /* 0x0000000000247805 */ /* 0x000fe4000001ff00 */
[----:B------:R-:W-:Y:S02]  /*6dc0*/  R2UR UR6, R57 ;  /* 0x00000000390672ca */ /* 0x000fe400000e0000 */
[----:B------:R-:W-:Y:S02]  /*6dd0*/  CS2R R30, SRZ ;  /* 0x00000000001e7805 */ /* 0x000fe4000001ff00 */
[----:B------:R-:W-:Y:S02]  /*6de0*/  R2UR UR12, R59 ;  /* 0x000000003b0c72ca */ /* 0x000fe400000e0000 */
[----:B------:R-:W-:Y:S02]  /*6df0*/  CS2R R28, SRZ ;  /* 0x00000000001c7805 */ /* 0x000fe4000001ff00 */
[----:B------:R-:W-:Y:S01]  /*6e00*/  R2UR UR9, R56 ;  /* 0x00000000380972ca */ /* 0x000fe200000e0000 */
[----:B------:R-:W-:Y:S01]  /*6e10*/  VIADD R67, R66, UR44 ;  /* 0x0000002c42437c36 */ /* 0x000fe20008000000 */
[----:B------:R-:W-:Y:S02]  /*6e20*/  PLOP3.LUT P3, PT, PT, PT, UP1, 0x80, 0x8 ;  /* 0x000000000008781c */ /* 0x000fe40003f6f018 */
[----:B------:R-:W-:Y:S01]  /*6e30*/  SEL R3, RZ, 0xffffffff, P4 ;  /* 0xffffffffff037807 */ /* 0x000fe20002000000 */
[----:B------:R-:W-:Y:S01]  /*6e40*/  UIMAD.WIDE.U32 UR4, UR8, UR4, URZ ;  /* 0x00000004080472a5 */ /* 0x000fe2000f8e00ff */
[----:B------:R-:W-:Y:S02]  /*6e50*/  LOP3.LUT P4, R64, R45, 0xff, RZ, 0xc0, !PT ;  /* 0x000000ff2d407812 */ /* 0x000fe4000788c0ff */
[----:B------:R-:W-:Y:S02]  /*6e60*/  @P6 SHF.L.U32 R0, R53, 0x1f, RZ ;  /* 0x0000001f35006819 */ /* 0x000fe400000006ff */
[----:B------:R-:W-:Y:S01]  /*6e70*/  P2R R65, PR, RZ, 0x40 ;  /* 0x00000040ff417803 */ /* 0x000fe20000000000 */
[----:B------:R-:W-:Y:S01]  /*6e80*/  UISETP.NE.AND UP0, UPT, UR12, 0x1, UPT ;  /* 0x000000010c00788c */ /* 0x000fe2000bf05270 */
[----:B------:R3:W4:Y:S01]  /*6e90*/  @P6 SYNCS.PHASECHK.TRANS64.TRYWAIT P1, [UR44+0xd0], R0 ;  /* 0x0000d000ff0065a7 */ /* 0x000722000802112c */
[----:B------:R-:W-:Y:S02]  /*6ea0*/  UMOV UR4, UR5 ;  /* 0x0000000500047c82 */ /* 0x000fe40008000000 */
[----:B------:R-:W-:Y:S01]  /*6eb0*/  USHF.R.U32.HI UR4, URZ, UR6, UR4 ;  /* 0x00000006ff047299 */ /* 0x000fe20008011604 */
[----:B------:R-:W-:Y:S03]  /*6ec0*/  @P3 SEL R3, R4, R3, !P4 ;  /* 0x0000000304033207 */ /* 0x000fe60006000000 */
[----:B------:R-:W-:Y:S01]  /*6ed0*/  USEL UR4, UR8, UR4, !UP0 ;  /* 0x0000000408047287 */ /* 0x000fe2000c000000 */
[----:B------:R-:W-:Y:S01]  /*6ee0*/  LOP3.LUT R3, R3, 0x1, RZ, 0xc0, !PT ;  /* 0x0000000103037812 */ /* 0x000fe200078ec0ff */
[----:B------:R-:W-:Y:S03]  /*6ef0*/  UISETP.NE.AND UP0, UPT, UR9, 0x1, UPT ;  /* 0x000000010900788c */ /* 0x000fe6000bf05270 */
[----:B------:R-:W-:Y:S01]  /*6f00*/  ISETP.NE.U32.AND P5, PT, R3, 0x1, PT ;  /* 0x000000010300780c */ /* 0x000fe20003fa5070 */
[----:B------:R-:W-:Y:S02]  /*6f10*/  IMAD.U32 R61, RZ, RZ, UR4 ;  /* 0x00000004ff3d7e24 */ /* 0x000fe4000f8e00ff */
[----:B------:R-:W-:Y:S01]  /*6f20*/  PLOP3.LUT P2, PT, PT, PT, UP0, 0x80, 0x8 ;  /* 0x000000000008781c */ /* 0x000fe20003f4f008 */
[----:B------:R-:W-:Y:S01]  /*6f30*/  IMAD R5, RZ, RZ, -UR4 ;  /* 0x80000004ff057e24 */ /* 0x000fe2000f8e02ff */
[----:B------:R-:W-:Y:S01]  /*6f40*/  P2R R69, PR, RZ, 0x20 ;  /* 0x00000020ff457803 */ /* 0x000fe20000000000 */
[----:B------:R-:W-:Y:S02]  /*6f50*/  IMAD.U32 R60, RZ, RZ, UR4 ;  /* 0x00000004ff3c7e24 */ /* 0x000fe4000f8e00ff */
[----:B------:R-:W-:Y:S01]  /*6f60*/  IMAD R62, R5, UR12, R62 ;  /* 0x0000000c053e7c24 */ /* 0x000fe2000f8e023e */
[----:B---3--:R-:W-:Y:S04]  /*6f70*/  SHF.L.U32 R0, R52, 0x1f, RZ ;  /* 0x0000001f34007819 */ /* 0x008fe800000006ff */
[----:B------:R3:W2:Y:S01]  /*6f80*/  SYNCS.PHASECHK.TRANS64.TRYWAIT P0, [R63+URZ+0x130], R0 ;  /* 0x000130003f0075a7 */ /* 0x0006a200080011ff */
[----:B-1----:R-:W-:Y:S07]  /*6f90*/  UIMAD.WIDE.U32 UR6, UR4, UR10, URZ ;  /* 0x0000000a040672a5 */ /* 0x002fee000f8e00ff */
[----:B------:R-:W-:Y:S02]  /*6fa0*/  UMOV UR5, UR7 ;  /* 0x0000000700057c82 */ /* 0x000fe40008000000 */
[----:B------:R-:W-:Y:S06]  /*6fb0*/  USHF.R.U32.HI UR5, URZ, UR11, UR5 ;  /* 0x0000000bff057299 */ /* 0x000fec0008011605 */
[----:B------:R-:W-:Y:S05]  /*6fc0*/  SEL R61, R61, UR5, !P2 ;  /* 0x000000053d3d7c07 */ /* 0x000fea000d000000 */
[----:B------:R-:W-:Y:S04]  /*6fd0*/  IMAD.MOV R4, RZ, RZ, -R61 ;  /* 0x000000ffff047224 */ /* 0x000fe800078e0a3d */
[----:B------:R-:W-:Y:S01]  /*6fe0*/  IMAD R60, R4, UR9, R60 ;  /* 0x00000009043c7c24 */ /* 0x000fe2000f8e023c */
[----:B----4-:R-:W-:Y:S01]  /*6ff0*/  @P6 SEL R68, RZ, 0x1, !P1 ;  /* 0x00000001ff446807 */ /* 0x010fe20004800000 */
[----:B---3--:R-:W-:Y:S06]  /*7000*/  @!P6 BRA `(.L_x_112) ;  /* 0x000000000058e947 */ /* 0x008fec0003800000 */
[C---:B------:R-:W-:Y:S01]  /*7010*/  VIADD R2, R67.reuse, 0x200 ;  /* 0x0000020043027836 */ /* 0x040fe20000000000 */
[----:B------:R-:W-:Y:S01]  /*7020*/  LOP3.LUT P6, RZ, R44, 0x40, RZ, 0xc0, !PT ;  /* 0x000000402cff7812 */ /* 0x000fe200078cc0ff */
[----:B------:R-:W-:Y:S01]  /*7030*/  BSSY B0, `(.L_x_113) ;  /* 0x000000e000007945 */ /* 0x000fe20003800000 */
[----:B------:R-:W-:Y:S01]  /*7040*/  ISETP.NE.AND P2, PT, R68, RZ, PT ;  /* 0x000000ff4400720c */ /* 0x000fe20003f45270 */
[----:B------:R-:W-:Y:S01]  /*7050*/  @P5 VIADD R4, R67, 0x210 ;  /* 0x0000021043045836 */ /* 0x000fe20000000000 */
[----:B------:R-:W-:Y:S01]  /*7060*/  PLOP3.LUT P1, PT, PT, PT, PT, 0x8, 0x80 ;  /* 0x000000000080781c */ /* 0x000fe20003f2e170 */
[----:B------:R-:W-:Y:S01]  /*7070*/  IMAD.MOV.U32 R39, RZ, RZ, RZ ;  /* 0x000000ffff277224 */ /* 0x000fe200078e00ff */
[----:B------:R-:W-:Y:S02]  /*7080*/  @P5 PLOP3.LUT P1, PT, P6, PT, PT, 0x80, 0x8 ;  /* 0x000000000008581c */ /* 0x000fe4000372f070 */
[----:B------:R-:W-:Y:S02]  /*7090*/  CS2R R36, SRZ ;  /* 0x0000000000247805 */ /* 0x000fe4000001ff00 */
[----:B------:R-:W-:Y:S02]  /*70a0*/  CS2R R30, SRZ ;  /* 0x00000000001e7805 */ /* 0x000fe4000001ff00 */
[----:B------:R-:W-:Y:S07]  /*70b0*/  CS2R R28, SRZ ;  /* 0x00000000001c7805 */ /* 0x000fee000001ff00 */
[----:B------:R-:W-:Y:S01]  /*70c0*/  @P1 VIADD R4, R2, 0xfffffff0 ;  /* 0xfffffff002041836 */ /* 0x000fe20000000000 */
[----:B------:R-:W-:Y:S06]  /*70d0*/  @P2 BRA `(.L_x_114) ;  /* 0x00000000000c2947 */ /* 0x000fec0003800000 */
[----:B------:R-:W-:Y:S04]  /*70e0*/  SHF.L.U32 R3, R53, 0x1f, RZ ;  /* 0x0000001f35037819 */ /* 0x000fe800000006ff */
[----:B------:R-:W1:Y:S02]  /*70f0*/  SYNCS.PHASECHK.TRANS64.TRYWAIT P1, [UR44+0xd0], R3 ;  /* 0x0000d003ff0075a7 */ /* 0x000e64000802112c */
[----:B-1----:R-:W-:Y:S05]  /*7100*/  @!P1 BRA `(.L_x_115) ;  /* 0x0000003000c89947 */ /* 0x002fea0003800000 */
.L_x_114:
[----:B------:R-:W-:Y:S05]  /*7110*/  BSYNC B0 ;  /* 0x0000000000007941 */ /* 0x000fea0003800000 */
.L_x_113:
[----:B------:R-:W-:Y:S01]  /*7120*/  ISETP.NE.AND P1, PT, R69, RZ, PT ;  /* 0x000000ff4500720c */ /* 0x000fe20003f25270 */
[----:B------:R-:W-:Y:S11]  /*7130*/  HFMA2 R26, -RZ, RZ, 0, 5.9604644775390625e-08 ;  /* 0x00000001ff1a7431 */ /* 0x000ff600000001ff */
[----:B------:R-:W-:Y:S01]  /*7140*/  @!UPT UIADD3 URZ, UPT, UPT, URZ, URZ, URZ ;  /* 0x000000fffffff290 */ /* 0x000fe2000fffe0ff */
[----:B------:R3:W4:Y:S04]  /*7150*/  @P1 LDS.128 R36, [R4] ;  /* 0x0000000004241984 */ /* 0x0007280000000c00 */
[----:B------:R3:W1:Y:S02]  /*7160*/  @P1 LDS.128 R28, [R66+UR44+0x200] ;  /* 0x0002002c421c1984 */ /* 0x0006640008000c00 */
.L_x_112:
[----:B------:R-:W-:Y:S05]  /*7170*/  BSYNC B1 ;  /* 0x0000000000017941 */ /* 0x000fea0003800000 */
.L_x_111:
[----:B-1----:R-:W-:Y:S04]  /*7180*/  SHF.R.U32.HI R2, RZ, 0x15, R25 ;  /* 0x00000015ff027819 */ /* 0x002fe80000011619 */
[----:B------:R-:W-:Y:S01]  /*7190*/  LOP3.LUT P1, RZ, R2, 0x3, R46, 0x48, !PT ;  /* 0x0000000302ff7812 */ /* 0x000fe2000782482e */
[----:B------:R-:W-:Y:S01]  /*71a0*/  @!UPT UIADD3 URZ, UPT, UPT, URZ, URZ, URZ ;  /* 0x000000fffffff290 */ /* 0x000fe2000fffe0ff */
[----:B--2---:R-:W-:Y:S11]  /*71b0*/  @P0 BRA `(.L_x_116) ;  /* 0x0000000000080947 */ /* 0x004ff60003800000 */
[----:B------:R-:W1:Y:S02]  /*71c0*/  SYNCS.PHASECHK.TRANS64.TRYWAIT P0, [R63+URZ+0x130], R0 ;  /* 0x000130003f0075a7 */ /* 0x000e6400080011ff */
[----:B-1----:R-:W-:Y:S05]  /*71d0*/  @!P0 BRA `(.L_x_117) ;  /* 0x0000003000ac8947 */ /* 0x002fea0003800000 */
.L_x_116:
[----:B------:R-:W-:Y:S05]  /*71e0*/  @!P1 BRA `(.L_x_118) ;  /* 0x0000000000409947 */ /* 0x000fea0003800000 */
[----:B------:R-:W2:Y:S01]  /*71f0*/  LDCU.64 UR8, c[0x4][0x70] ;  /* 0x01000e00ff0877ac */ /* 0x000ea20008000a00 */
[----:B------:R-:W-:Y:S01]  /*7200*/  MOV R3, 0x0 ;  /* 0x0000000000037802 */ /* 0x000fe20000000f00 */
[----:B------:R-:W-:Y:S02]  /*7210*/  HFMA2 R12, -RZ, RZ, 0, 5.9604644775390625e-08 ;  /* 0x00000001ff0c7431 */ /* 0x000fe400000001ff */
[----:B------:R-:W-:Y:S02]  /*7220*/  IMAD.MOV.U32 R8, RZ, RZ, 0x192 ;  /* 0x00000192ff087424 */ /* 0x000fe400078e00ff */
[----:B------:R-:W-:Y:S01]  /*7230*/  IMAD.MOV.U32 R13, RZ, RZ, RZ ;  /* 0x000000ffff0d7224 */ /* 0x000fe200078e00ff */
[----:B------:R-:W5:Y:S01]  /*7240*/  LDCU.64 UR6, c[0x4][0x78] ;  /* 0x01000f00ff0677ac */ /* 0x000f620008000a00 */
[----:B------:R-:W1:Y:S01]  /*7250*/  LDC.64 R2, c[0x4][R3] ;  /* 0x0100000003027b82 */ /* 0x000e620000000a00 */
[----:B------:R-:W4:Y:S01]  /*7260*/  LDCU.64 UR4, c[0x4][0x10] ;  /* 0x01000200ff0477ac */ /* 0x000f220008000a00 */
[----:B--2---:R-:W-:Y:S01]  /*7270*/  MOV R5, UR9 ;  /* 0x0000000900057c02 */ /* 0x004fe20008000f00 */
[----:B---3--:R-:W-:Y:S01]  /*7280*/  IMAD.U32 R4, RZ, RZ, UR8 ;  /* 0x00000008ff047e24 */ /* 0x008fe2000f8e00ff */
[----:B-----5:R-:W-:Y:S01]  /*7290*/  MOV R7, UR7 ;  /* 0x0000000700077c02 */ /* 0x020fe20008000f00 */
[----:B------:R-:W-:Y:S01]  /*72a0*/  IMAD.U32 R6, RZ, RZ, UR6 ;  /* 0x00000006ff067e24 */ /* 0x000fe2000f8e00ff */
[----:B----4-:R-:W-:Y:S01]  /*72b0*/  MOV R11, UR5 ;  /* 0x00000005000b7c02 */ /* 0x010fe20008000f00 */
[----:B------:R-:W-:Y:S02]  /*72c0*/  IMAD.U32 R10, RZ, RZ, UR4 ;  /* 0x00000004ff0a7e24 */ /* 0x000fe4000f8e00ff */
[----:B------:R-:W-:Y:S07]  /*72d0*/  LEPC R20, `(.L_x_118) ;  /* 0x000000001014794e */ /* 0x000fee0000000000 */
[----:B-1----:R-:W-:Y:S05]  /*72e0*/  CALL.ABS.NOINC R2 ;  /* 0x0000000002007343 */ /* 0x002fea0003c00000 */
.L_x_118:
[----:B------:R-:W-:Y:S05]  /*72f0*/  WARPSYNC.ALL ;  /* 0x0000000000007948 */ /* 0x000fea0003800000 */
[----:B------:R-:W-:Y:S01]  /*7300*/  R2UR UR4, R25 ;  /* 0x00000000190472ca */ /* 0x000fe200000e0000 */
[--C-:B------:R-:W-:Y:S01]  /*7310*/  HADD2.F32 R3, -RZ, R28.reuse.H0_H0 ;  /* 0x2000001cff037230 */ /* 0x100fe20000004100 */
[----:B------:R-:W-:Y:S01]  /*7320*/  MOV R71, 0x10 ;  /* 0x0000001000477802 */ /* 0x000fe20000000f00 */
[--C-:B------:R-:W-:Y:S01]  /*7330*/  HADD2.F32 R20, -RZ, R29.reuse.H0_H0 ;  /* 0x2000001dff147230 */ /* 0x100fe20000004100 */
[----:B------:R-:W-:Y:S01]  /*7340*/  LOP3.LUT P6, RZ, R44, 0x40, RZ, 0xc0, !PT ;  /* 0x000000402cff7812 */ /* 0x000fe200078cc0ff */
[----:B------:R-:W-:Y:S01]  /*7350*/  BSSY.RECONVERGENT B0, `(.L_x_119) ;  /* 0x0000057000007945 */ /* 0x000fe20003800200 */
[----:B------:R-:W-:Y:S02]  /*7360*/  ISETP.NE.AND P0, PT, R55, RZ, PT ;  /* 0x000000ff3700720c */ /* 0x000fe40003f05270 */
[----:B------:R-:W-:Y:S04]  /*7370*/  SEL R71, R71, 0xfffffff0, !P6 ;  /* 0xfffffff047477807 */ /* 0x000fe80007000000 */
[----:B------:R-:W-:Y:S01]  /*7380*/  IADD3 R67, PT, PT, R67, R71, RZ ;  /* 0x0000004743437210 */ /* 0x000fe20007ffe0ff */
[----:B---3--:R-:W1:Y:S02]  /*7390*/  LDTM.x16 R4, tmem[UR4] ;  /* 0x00000004000479ee */ /* 0x008e640008240000 */
[C---:B-1----:R-:W-:Y:S01]  /*73a0*/  FMUL R0, R24.reuse, R4 ;  /* 0x0000000418007220 */ /* 0x042fe20000400000 */
[----:B------:R-:W-:Y:S02]  /*73b0*/  HADD2.F32 R4, -RZ, R28.H1_H1 ;  /* 0x3000001cff047230 */ /* 0x000fe40000004100 */
[C---:B------:R-:W-:Y:S01]  /*73c0*/  FMUL R2, R24.reuse, R5 ;  /* 0x0000000518027220 */ /* 0x040fe20000400000 */
[C---:B------:R-:W-:Y:S01]  /*73d0*/  FMUL R5, R24.reuse, R9 ;  /* 0x0000000918057220 */ /* 0x040fe20000400000 */
[C---:B------:R-:W-:Y:S01]  /*73e0*/  FFMA R0, R27.reuse, R3, R0 ;  /* 0x000000031b007223 */ /* 0x040fe20000000000 */
[C---:B------:R-:W-:Y:S01]  /*73f0*/  FMUL R9, R24.reuse, R13 ;  /* 0x0000000d18097220 */ /* 0x040fe20000400000 */
[C---:B------:R-:W-:Y:S01]  /*7400*/  FFMA R2, R27.reuse, R4, R2 ;  /* 0x000000041b027223 */ /* 0x040fe20000000002 */
[C---:B------:R-:W-:Y:S01]  /*7410*/  FMUL R4, R24.reuse, R8 ;  /* 0x0000000818047220 */ /* 0x040fe20000400000 */
[C---:B------:R-:W-:Y:S01]  /*7420*/  FMUL R8, R24.reuse, R12 ;  /* 0x0000000c18087220 */ /* 0x040fe20000400000 */
[C---:B------:R-:W-:Y:S01]  /*7430*/  FMUL R12, R24.reuse, R16 ;  /* 0x00000010180c7220 */ /* 0x040fe20000400000 */
[C---:B------:R-:W-:Y:S01]  /*7440*/  FMUL R3, R24.reuse, R6 ;  /* 0x0000000618037220 */ /* 0x040fe20000400000 */
[----:B------:R-:W-:Y:S01]  /*7450*/  FMUL R13, R24, R17 ;  /* 0x00000011180d7220 */ /* 0x000fe20000400000 */
[----:B------:R-:W-:Y:S01]  /*7460*/  HADD2.F32 R16, -RZ, R29.H1_H1 ;  /* 0x3000001dff107230 */ /* 0x000fe20000004100 */
[----:B------:R-:W-:Y:S01]  /*7470*/  F2FP.F16.F32.PACK_AB R32, R2, R0 ;  /* 0x000000000220723e */ /* 0x000fe200000000ff */
[C---:B------:R-:W-:Y:S01]  /*7480*/  FMUL R7, R24.reuse, R7 ;  /* 0x0000000718077220 */ /* 0x040fe20000400000 */
[--C-:B------:R-:W-:Y:S02]  /*7490*/  HADD2.F32 R17, -RZ, R30.reuse.H0_H0 ;  /* 0x2000001eff117230 */ /* 0x100fe40000004100 */
[C---:B------:R-:W-:Y:S01]  /*74a0*/  FFMA R3, R27.reuse, R20, R3 ;  /* 0x000000141b037223 */ /* 0x040fe20000000003 */
[----:B------:R-:W-:Y:S02]  /*74b0*/  HADD2.F32 R0, -RZ, R30.H1_H1 ;  /* 0x3000001eff007230 */ /* 0x000fe40000004100 */
[C---:B------:R-:W-:Y:S01]  /*74c0*/  FFMA R7, R27.reuse, R16, R7 ;  /* 0x000000101b077223 */ /* 0x040fe20000000007 */
[--C-:B------:R-:W-:Y:S02]  /*74d0*/  HADD2.F32 R2, -RZ, R31.reuse.H0_H0 ;  /* 0x2000001fff027230 */ /* 0x100fe40000004100 */
[C---:B------:R-:W-:Y:S01]  /*74e0*/  FFMA R4, R27.reuse, R17, R4 ;  /* 0x000000111b047223 */ /* 0x040fe20000000004 */
[C---:B------:R-:W-:Y:S01]  /*74f0*/  FMUL R6, R24.reuse, R10 ;  /* 0x0000000a18067220 */ /* 0x040fe20000400000 */
[C---:B------:R-:W-:Y:S01]  /*7500*/  FFMA R5, R27.reuse, R0, R5 ;  /* 0x000000001b057223 */ /* 0x040fe20000000005 */
[----:B------:R-:W-:Y:S02]  /*7510*/  HADD2.F32 R16, -RZ, R31.H1_H1 ;  /* 0x3000001fff107230 */ /* 0x000fe40000004100 */
[C---:B------:R-:W-:Y:S01]  /*7520*/  FMUL R11, R24.reuse, R11 ;  /* 0x0000000b180b7220 */ /* 0x040fe20000400000 */
[--C-:B----4-:R-:W-:Y:S02]  /*7530*/  HADD2.F32 R0, -RZ, R36.reuse.H0_H0 ;  /* 0x20000024ff007230 */ /* 0x110fe40000004100 */
[----:B------:R-:W-:Y:S01]  /*7540*/  FFMA R6, R27, R2, R6 ;  /* 0x000000021b067223 */ /* 0x000fe20000000006 */
[----:B------:R-:W-:Y:S01]  /*7550*/  F2FP.F16.F32.PACK_AB R33, R7, R3 ;  /* 0x000000030721723e */ /* 0x000fe200000000ff */
[C---:B------:R-:W-:Y:S01]  /*7560*/  FFMA R11, R27.reuse, R16, R11 ;  /* 0x000000101b0b7223 */ /* 0x040fe2000000000b */
[----:B------:R-:W-:Y:S02]  /*7570*/  HADD2.F32 R2, -RZ, R36.H1_H1 ;  /* 0x30000024ff027230 */ /* 0x000fe40000004100 */
[C---:B------:R-:W-:Y:S01]  /*7580*/  FFMA R8, R27.reuse, R0, R8 ;  /* 0x000000001b087223 */ /* 0x040fe20000000008 */
[--C-:B------:R-:W-:Y:S02]  /*7590*/  HADD2.F32 R3, -RZ, R37.reuse.H0_H0 ;  /* 0x20000025ff037230 */ /* 0x100fe40000004100 */
[C---:B------:R-:W-:Y:S01]  /*75a0*/  FMUL R10, R24.reuse, R14 ;  /* 0x0000000e180a7220 */ /* 0x040fe20000400000 */
[----:B------:R-:W-:Y:S02]  /*75b0*/  HADD2.F32 R0, -RZ, R37.H1_H1 ;  /* 0x30000025ff007230 */ /* 0x000fe40000004100 */
[C---:B------:R-:W-:Y:S01]  /*75c0*/  FMUL R15, R24.reuse, R15 ;  /* 0x0000000f180f7220 */ /* 0x040fe20000400000 */
[C---:B------:R-:W-:Y:S01]  /*75d0*/  FFMA R9, R27.reuse, R2, R9 ;  /* 0x000000021b097223 */ /* 0x040fe20000000009 */
[C---:B------:R-:W-:Y:S01]  /*75e0*/  FFMA R10, R27.reuse, R3, R10 ;  /* 0x000000031b0a7223 */ /* 0x040fe2000000000a */
[--C-:B------:R-:W-:Y:S02]  /*75f0*/  HADD2.F32 R2, -RZ, R38.reuse.H0_H0 ;  /* 0x20000026ff027230 */ /* 0x100fe40000004100 */
[----:B------:R-:W-:Y:S01]  /*7600*/  FFMA R15, R27, R0, R15 ;  /* 0x000000001b0f7223 */ /* 0x000fe2000000000f */
[----:B------:R-:W-:Y:S01]  /*7610*/  HADD2.F32 R3, -RZ, R38.H1_H1 ;  /* 0x30000026ff037230 */ /* 0x000fe20000004100 */
[----:B------:R-:W-:Y:S01]  /*7620*/  F2FP.F16.F32.PACK_AB R34, R5, R4 ;  /* 0x000000040522723e */ /* 0x000fe200000000ff */
[--C-:B------:R-:W-:Y:S02]  /*7630*/  HADD2.F32 R0, -RZ, R39.reuse.H0_H0 ;  /* 0x20000027ff007230 */ /* 0x100fe40000004100 */
[C---:B------:R-:W-:Y:S01]  /*7640*/  FMUL R14, R24.reuse, R18 ;  /* 0x00000012180e7220 */ /* 0x040fe20000400000 */
[----:B------:R-:W-:Y:S02]  /*7650*/  HADD2.F32 R4, -RZ, R39.H1_H1 ;  /* 0x30000027ff047230 */ /* 0x000fe40000004100 */
[----:B------:R-:W-:Y:S01]  /*7660*/  FMUL R19, R24, R19 ;  /* 0x0000001318137220 */ /* 0x000fe20000400000 */
[----:B------:R-:W-:Y:S01]  /*7670*/  F2FP.F16.F32.PACK_AB R35, R11, R6 ;  /* 0x000000060b23723e */ /* 0x000fe200000000ff */
[C---:B------:R-:W-:Y:S01]  /*7680*/  FFMA R12, R27.reuse, R2, R12 ;  /* 0x000000021b0c7223 */ /* 0x040fe2000000000c */
[C---:B------:R-:W-:Y:S01]  /*7690*/  FFMA R13, R27.reuse, R3, R13 ;  /* 0x000000031b0d7223 */ /* 0x040fe2000000000d */
[C---:B------:R-:W-:Y:S01]  /*76a0*/  FFMA R14, R27.reuse, R0, R14 ;  /* 0x000000001b0e7223 */ /* 0x040fe2000000000e */
[----:B------:R-:W-:Y:S01]  /*76b0*/  FFMA R19, R27, R4, R19 ;  /* 0x000000041b137223 */ /* 0x000fe20000000013 */
[----:B------:R1:W-:Y:S01]  /*76c0*/  STS.128 [R66+UR44+0x200], R32 ;  /* 0x0002002042007988 */ /* 0x0003e20008000c2c */
[----:B------:R-:W-:Y:S02]  /*76d0*/  F2FP.F16.F32.PACK_AB R8, R9, R8 ;  /* 0x000000080908723e */ /* 0x000fe400000000ff */
[----:B------:R-:W-:Y:S02]  /*76e0*/  F2FP.F16.F32.PACK_AB R9, R15, R10 ;  /* 0x0000000a0f09723e */ /* 0x000fe400000000ff */
[----:B------:R-:W-:Y:S02]  /*76f0*/  F2FP.F16.F32.PACK_AB R10, R13, R12 ;  /* 0x0000000c0d0a723e */ /* 0x000fe400000000ff */
[----:B------:R-:W-:Y:S05]  /*7700*/  F2FP.F16.F32.PACK_AB R11, R19, R14 ;  /* 0x0000000e130b723e */ /* 0x000fea00000000ff */
[----:B------:R1:W-:Y:S01]  /*7710*/  STS.128 [R67+0x200], R8 ;  /* 0x0002000843007388 */ /* 0x0003e20000000c00 */
[----:B------:R-:W-:Y:S01]  /*7720*/  @!PT LDS RZ, [RZ] ;  /* 0x00000000fffff984 */ /* 0x000fe20000000800 */
[----:B------:R-:W-:Y:S01]  /*7730*/  @!PT LDS RZ, [RZ] ;  /* 0x00000000fffff984 */ /* 0x000fe20000000800 */
[----:B------:R-:W-:Y:S01]  /*7740*/  @!PT LDS RZ, [RZ] ;  /* 0x00000000fffff984 */ /* 0x000fe20000000800 */
[----:B------:R-:W-:Y:S01]  /*7750*/  @!PT LDS RZ, [RZ] ;  /* 0x00000000fffff984 */ /* 0x000fe20000000800 */
[----:B------:R2:W-:Y:S07]  /*7760*/  MEMBAR.ALL.CTA ;  /* 0x0000000000007992 */ /* 0x0005ee0000008000 */
[----:B--2---:R-:W2:Y:S02]  /*7770*/  FENCE.VIEW.ASYNC.S ;  /* 0x00000000000073c6 */ /* 0x004ea40000000000 */
[----:B--2---:R-:W-:Y:S06]  /*7780*/  BAR.SYNC.DEFER_BLOCKING 0x1, 0x80 ;  /* 0x0042000000007b1d */ /* 0x004fec0000010000 */
[----:B------:R-:W-:Y:S05]  /*7790*/  @P0 BRA `(.L_x_120) ;  /* 0x0000000000480947 */ /* 0x000fea0003800000 */
[----:B------:R-:W-:Y:S01]  /*77a0*/  UIADD3 UR4, UPT, UPT, UR44, 0x200, URZ ;  /* 0x000002002c047890 */ /* 0x000fe2000fffe0ff */
[----:B------:R-:W-:Y:S01]  /*77b0*/  R2UR UR10, R62 ;  /* 0x000000003e0a72ca */ /* 0x000fe200000e0000 */
[----:B------:R-:W-:Y:S01]  /*77c0*/  UMOV UR9, UR46 ;  /* 0x0000002e00097c82 */ /* 0x000fe20008000000 */
[----:B------:R-:W-:Y:S01]  /*77d0*/  R2UR UR11, R60 ;  /* 0x000000003c0b72ca */ /* 0x000fe200000e0000 */
[----:B------:R-:W-:Y:S01]  /*77e0*/  UIADD3 UR6, UPT, UPT, UR44, 0xa00, URZ ;  /* 0x00000a002c067890 */ /* 0x000fe2000fffe0ff */
[----:B------:R-:W-:Y:S01]  /*77f0*/  R2UR UR12, R61 ;  /* 0x000000003d0c72ca */ /* 0x000fe200000e0000 */
[----:B------:R-:W-:Y:S01]  /*7800*/  IMAD.U32 R50, RZ, RZ, UR4 ;  /* 0x00000004ff327e24 */ /* 0x000fe2000f8e00ff */
[----:B------:R-:W-:Y:S02]  /*7810*/  UIADD3 UR4, UP0, UPT, UR62, 0x680, URZ ;  /* 0x000006803e047890 */ /* 0x000fe4000ff1e0ff */
[----:B------:R-:W-:Y:S02]  /*7820*/  UIADD3 UR7, UPT, UPT, UR46, 0x40, URZ ;  /* 0x000000402e077890 */ /* 0x000fe4000fffe0ff */
[----:B------:R-:W-:Y:S01]  /*7830*/  R2UR UR8, R50 ;  /* 0x00000000320872ca */ /* 0x000fe200000e0000 */
[----:B------:R-:W-:Y:S11]  /*7840*/  UIADD3.X UR5, UPT, UPT, URZ, UR63, URZ, UP0, !UPT ;  /* 0x0000003fff057290 */ /* 0x000ff600087fe4ff */
[----:B------:R-:W-:Y:S01]  /*7850*/  @!UPT UIADD3 URZ, UPT, UPT, URZ, URZ, URZ ;  /* 0x000000fffffff290 */ /* 0x000fe2000fffe0ff */
[----:B------:R2:W-:Y:S02]  /*7860*/  UTMASTG.4D.IM2COL [UR8], [UR4] ;  /* 0x00000008040073b5 */ /* 0x0005e40008058000 */
[----:B--2---:R-:W-:Y:S01]  /*7870*/  UMOV UR8, UR6 ;  /* 0x0000000600087c82 */ /* 0x004fe20008000000 */
[----:B------:R-:W-:Y:S02]  /*7880*/  UMOV UR9, UR7 ;  /* 0x0000000700097c82 */ /* 0x000fe40008000000 */
[----:B------:R2:W-:Y:S01]  /*7890*/  UTMASTG.4D.IM2COL [UR8], [UR4] ;  /* 0x00000008040073b5 */ /* 0x0005e20008058000 */
[----:B------:R0:W-:Y:S01]  /*78a0*/  UTMACMDFLUSH ;  /* 0x00000000000079b7 */ /* 0x0001e20000000000 */
[----:B--2---:R-:W-:Y:S04]  /*78b0*/  DEPBAR.LE SB0, 0x1 ;  /* 0x000080400000791a */ /* 0x004fe80000000000 */
.L_x_120:
[----:B------:R-:W-:Y:S05]  /*78c0*/  BSYNC.RECONVERGENT B0 ;  /* 0x0000000000007941 */ /* 0x000fea0003800200 */
.L_x_119:
[----:B------:R-:W-:Y:S01]  /*78d0*/  BAR.SYNC.DEFER_BLOCKING 0x1, 0x80 ;  /* 0x0042000000007b1d */ /* 0x000fe20000010000 */
[----:B------:R-:W-:Y:S01]  /*78e0*/  ISETP.NE.AND P1, PT, R65, RZ, PT ;  /* 0x000000ff4100720c */ /* 0x000fe20003f25270 */
[----:B------:R-:W-:Y:S01]  /*78f0*/  UISETP.NE.AND UP0, UPT, UR49, URZ, UPT ;  /* 0x000000ff3100728c */ /* 0x000fe2000bf05270 */
[----:B------:R-:W-:Y:S11]  /*7900*/  LEA R4, R26, UR44, 0x3 ;  /* 0x0000002c1a047c11 */ /* 0x000ff6000f8e18ff */
[----:B------:R-:W-:Y:S01]  /*7910*/  @P1 SHF.L.U32 R3, R53, 0x1f, RZ ;  /* 0x0000001f35031819 */ /* 0x000fe200000006ff */
[----:B------:R-:W-:Y:S06]  /*7920*/  BRA.U !UP0, `(.L_x_121) ;  /* 0x0000000108247547 */ /* 0x000fec000b800000 */
[----:B------:R-:W2:Y:S01]  /*7930*/  S2R R0, SR_CgaCtaId ;  /* 0x0000000000007919 */ /* 0x000ea20000008800 */
[----:B------:R-:W-:Y:S01]  /*7940*/  IMAD.U32 R2, RZ, RZ, UR47 ;  /* 0x0000002fff027e24 */ /* 0x000fe2000f8e00ff */
[----:B------:R-:W-:Y:S04]  /*7950*/  UIADD3 UR4, UPT, UPT, UR47, 0x1, URZ ;  /* 0x000000012f047890 */ /* 0x000fe8000fffe0ff */
[----:B------:R-:W-:Y:S01]  /*7960*/  @P1 LEA R2, R2, UR44, 0x3 ;  /* 0x0000002c02021c11 */ /* 0x000fe2000f8e18ff */
[----:B------:R-:W-:Y:S04]  /*7970*/  UISETP.NE.AND UP0, UPT, UR4, 0x4, UPT ;  /* 0x000000040400788c */ /* 0x000fe8000bf05270 */
[----:B------:R-:W-:Y:S01]  /*7980*/  @P1 VIADD R2, R2, 0xf0 ;  /* 0x000000f002021836 */ /* 0x000fe20000000000 */
[----:B------:R-:W-:Y:S04]  /*7990*/  USEL UR47, UR4, URZ, UP0 ;  /* 0x000000ff042f7287 */ /* 0x000fe80008000000 */
[----:B--2---:R-:W-:Y:S04]  /*79a0*/  @P1 PRMT R0, R0, 0x654, R2 ;  /* 0x0000065400001816 */ /* 0x004fe80000000002 */
[----:B------:R2:W-:Y:S04]  /*79b0*/  @P1 SYNCS.ARRIVE.TRANS64.RED.A1T0 RZ, [R0+URZ], RZ ;  /* 0x000000ff00ff19a7 */ /* 0x0005e800081004ff */
.L_x_121:
[----:B------:R-:W3:Y:S01]  /*79c0*/  @P1 SYNCS.PHASECHK.TRANS64.TRYWAIT P0, [R4+URZ+0xd0], R3 ;  /* 0x0000d003040015a7 */ /* 0x000ee200080011ff */
[----:B------:R-:W-:Y:S01]  /*79d0*/  BSSY B1, `(.L_x_122) ;  /* 0x0000012000017945 */ /* 0x000fe20003800000 */
[----:B---3--:R-:W-:Y:S03]  /*79e0*/  @P1 SEL R68, RZ, 0x1, !P0 ;  /* 0x00000001ff441807 */ /* 0x008fe60004000000 */
[----:B------:R-:W-:Y:S05]  /*79f0*/  @!P1 BRA `(.L_x_123) ;  /* 0x00000000003c9947 */ /* 0x000fea0003800000 */
[----:B------:R-:W-:Y:S01]  /*7a00*/  ISETP.NE.AND P1, PT, R69, RZ, PT ;  /* 0x000000ff4500720c */ /* 0x000fe20003f25270 */
[----:B------:R-:W-:Y:S01]  /*7a10*/  BSSY B0, `(.L_x_124) ;  /* 0x0000009000007945 */ /* 0x000fe20003800000 */
[----:B------:R-:W-:Y:S11]  /*7a20*/  ISETP.NE.AND P0, PT, R68, RZ, PT ;  /* 0x000000ff4400720c */ /* 0x000ff60003f05270 */
[----:B------:R-:W-:Y:S05]  /*7a30*/  @P1 IMAD R3, R26, 0x1000, R66 ;  /* 0x000010001a031824 */ /* 0x000fea00078e0242 */
[----:B------:R-:W-:Y:S05]  /*7a40*/  @P1 IADD3 R2, PT, PT, R3, UR44, RZ ;  /* 0x0000002c03021c10 */ /* 0x000fea000fffe0ff */
[----:B------:R-:W-:Y:S01]  /*7a50*/  @P1 IMAD.IADD R2, R71, 0x1, R2 ;  /* 0x0000000147021824 */ /* 0x000fe200078e0202 */
[----:B------:R-:W-:Y:S06]  /*7a60*/  @P0 BRA `(.L_x_125) ;  /* 0x00000000000c0947 */ /* 0x000fec0003800000 */
[----:B--2---:R-:W-:Y:S04]  /*7a70*/  SHF.L.U32 R0, R53, 0x1f, RZ ;  /* 0x0000001f35007819 */ /* 0x004fe800000006ff */
[----:B------:R-:W2:Y:S02]  /*7a80*/  SYNCS.PHASECHK.TRANS64.TRYWAIT P0, [R4+URZ+0xd0], R0 ;  /* 0x0000d000040075a7 */ /* 0x000ea400080011ff */
[----:B--2---:R-:W-:Y:S05]  /*7a90*/  @!P0 BRA `(.L_x_126) ;  /* 0x0000002800908947 */ /* 0x004fea0003800000 */
.L_x_125:
[----:B------:R-:W-:Y:S05]  /*7aa0*/  BSYNC B0 ;  /* 0x0000000000007941 */ /* 0x000fea0003800000 */
.L_x_124:
[----:B------:R-:W-:Y:S02]  /*7ab0*/  ISETP.NE.AND P0, PT, R69, RZ, PT ;  /* 0x000000ff4500720c */ /* 0x000fe40003f05270 */
[----:B------:R-:W-:Y:S11]  /*7ac0*/  IADD3 R26, PT, PT, R26, 0x1, RZ ;  /* 0x000000011a1a7810 */ /* 0x000ff60007ffe0ff */
[----:B------:R3:W4:Y:S04]  /*7ad0*/  @P0 LDS.128 R28, [R3+UR44+0x200] ;  /* 0x0002002c031c0984 */ /* 0x0007280008000c00 */
[----:B------:R3:W1:Y:S02]  /*7ae0*/  @P0 LDS.128 R36, [R2+0x200] ;  /* 0x0002000002240984 */ /* 0x0006640000000c00 */
.L_x_123:
[----:B------:R-:W-:Y:S05]  /*7af0*/  BSYNC B1 ;  /* 0x0000000000017941 */ /* 0x000fea0003800000 */
.L_x_122:
[----:B--2---:R-:W-:Y:S05]  /*7b00*/  VIADD R0, R25, 0x10 ;  /* 0x0000001019007836 */ /* 0x004fea0000000000 */
[----:B------:R-:W-:Y:S04]  /*7b10*/  SHF.R.U32.HI R0, RZ, 0x15, R0 ;  /* 0x00000015ff007819 */ /* 0x000fe80000011600 */
[----:B------:R-:W-:Y:S11]  /*7b20*/  LOP3.LUT P0, RZ, R0, 0x3, R46, 0x48, !PT ;  /* 0x0000000300ff7812 */ /* 0x000ff6000780482e */
[----:B------:R-:W-:Y:S02]  /*7b30*/  @!UPT UIADD3 URZ, UPT, UPT, URZ, URZ, URZ ;  /* 0x000000fffffff290 */ /* 0x000fe4000fffe0ff */
[----:B------:R-:W-:Y:S05]  /*7b40*/  @!P0 BRA `(.L_x_127) ;  /* 0x0000000000408947 */ /* 0x000fea0003800000 */
[----:B------:R-:W2:Y:S01]  /*7b50*/  LDCU.64 UR8, c[0x4][0x70] ;  /* 0x01000e00ff0877ac */ /* 0x000ea20008000a00 */
[----:B---3--:R-:W-:Y:S01]  /*7b60*/  MOV R3, 0x0 ;  /* 0x0000000000037802 */ /* 0x008fe20000000f00 */
[----:B------:R-:W-:Y:S02]  /*7b70*/  HFMA2 R12, -RZ, RZ, 0, 5.9604644775390625e-08 ;  /* 0x00000001ff0c7431 */ /* 0x000fe400000001ff */
[----:B-1----:R-:W-:Y:S02]  /*7b80*/  IMAD.MOV.U32 R8, RZ, RZ, 0x192 ;  /* 0x00000192ff087424 */ /* 0x002fe400078e00ff */
[----:B------:R-:W-:Y:S01]  /*7b90*/  IMAD.MOV.U32 R13, RZ, RZ, RZ ;  /* 0x000000ffff0d7224 */ /* 0x000fe200078e00ff */
[----:B------:R-:W1:Y:S01]  /*7ba0*/  LDCU.64 UR6, c[0x4][0x78] ;  /* 0x01000f00ff0677ac */ /* 0x000e620008000a00 */
[----:B------:R-:W3:Y:S01]  /*7bb0*/  LDC.64 R2, c[0x4][R3] ;  /* 0x0100000003027b82 */ /* 0x000ee20000000a00 */
[----:B------:R-:W5:Y:S01]  /*7bc0*/  LDCU.64 UR4, c[0x4][0x10] ;  /* 0x01000200ff0477ac */ /* 0x000f620008000a00 */
[----:B--2---:R-:W-:Y:S01]  /*7bd0*/  MOV R5, UR9 ;  /* 0x0000000900057c02 */ /* 0x004fe20008000f00 */
[----:B------:R-:W-:Y:S01]  /*7be0*/  IMAD.U32 R4, RZ, RZ, UR8 ;  /* 0x00000008ff047e24 */ /* 0x000fe2000f8e00ff */
[----:B-1----:R-:W-:Y:S01]  /*7bf0*/  MOV R7, UR7 ;  /* 0x0000000700077c02 */ /* 0x002fe20008000f00 */
[----:B------:R-:W-:Y:S01]  /*7c00*/  IMAD.U32 R6, RZ, RZ, UR6 ;  /* 0x00000006ff067e24 */ /* 0x000fe2000f8e00ff */
[----:B-----5:R-:W-:Y:S01]  /*7c10*/  MOV R11, UR5 ;  /* 0x00000005000b7c02 */ /* 0x020fe20008000f00 */
[----:B------:R-:W-:Y:S02]  /*7c20*/  IMAD.U32 R10, RZ, RZ, UR4 ;  /* 0x00000004ff0a7e24 */ /* 0x000fe4000f8e00ff */
[----:B------:R-:W-:Y:S07]  /*7c30*/  LEPC R20, `(.L_x_127) ;  /* 0x000000001014794e */ /* 0x000fee0000000000 */
[----:B---34-:R-:W-:Y:S05]  /*7c40*/  CALL.ABS.NOINC R2 ;  /* 0x0000000002007343 */ /* 0x018fea0003c00000 */
.L_x_127:
[----:B------:R-:W-:Y:S01]  /*7c50*/  ISETP.NE.AND P6, PT, R65, RZ, PT ;  /* 0x000000ff4100720c */ /* 0x000fe20003fc5270 */
[----:B------:R-:W2:Y:S01]  /*7c60*/  S2R R70, SR_CgaCtaId ;  /* 0x0000000000467919 */ /* 0x000ea20000008800 */
[----:B------:R-:W-:Y:S05]  /*7c70*/  WARPSYNC.ALL ;  /* 0x0000000000007948 */ /* 0x000fea0003800000 */
[----:B------:R-:W-:Y:S01]  /*7c80*/  R2UR UR4, R25 ;  /* 0x00000000190472ca */ /* 0x000fe200000e0000 */
[--C-:B---34-:R-:W-:Y:S01]  /*7c90*/  HADD2.F32 R3, -RZ, R28.reuse.H0_H0 ;  /* 0x2000001cff037230 */ /* 0x118fe20000004100 */
[----:B------:R-:W-:Y:S01]  /*7ca0*/  ISETP.NE.AND P0, PT, R55, RZ, PT ;  /* 0x000000ff3700720c */ /* 0x000fe20003f05270 */
[--C-:B------:R-:W-:Y:S01]  /*7cb0*/  HADD2.F32 R20, -RZ, R29.reuse.H0_H0 ;  /* 0x2000001dff147230 */ /* 0x100fe20000004100 */
[----:B------:R-:W-:Y:S01]  /*7cc0*/  BSSY.RECONVERGENT B0, `(.L_x_128) ;  /* 0x0000057000007945 */ /* 0x000fe20003800200 */
[----:B------:R-:W-:Y:S08]  /*7cd0*/  HADD2.F32 R21, -RZ, R29.H1_H1 ;  /* 0x3000001dff157230 */ /* 0x000ff00000004100 */
[----:B-1----:R-:W1:Y:S02]  /*7ce0*/  LDTM.x16 R4, tmem[UR4+0x10] ;  /* 0x00001004000479ee */ /* 0x002e640008240000 */
        /* <DEDUP_REMOVED lines=9> */
[C---:B------:R-:W-:Y:S01]  /*7d80*/  FFMA R3, R27.reuse, R20, R3 ;  /* 0x000000141b037223 */ /* 0x040fe20000000003 */
[----:B------:R-:W-:Y:S01]  /*7d90*/  FFMA R7, R27, R21, R7 ;  /* 0x000000151b077223 */ /* 0x000fe20000000007 */
[----:B------:R-:W-:Y:S01]  /*7da0*/  FMUL R12, R24, R16 ;  /* 0x00000010180c7220 */ /* 0x000fe20000400000 */
[----:B------:R-:W-:Y:S01]  /*7db0*/  F2FP.F16.F32.PACK_AB R32, R2, R0 ;  /* 0x000000000220723e */ /* 0x000fe200000000ff */
[--C-:B------:R-:W-:Y:S02]  /*7dc0*/  HADD2.F32 R16, -RZ, R30.reuse.H0_H0 ;  /* 0x2000001eff107230 */ /* 0x100fe40000004100 */
[C---:B------:R-:W-:Y:S01]  /*7dd0*/  FMUL R5, R24.reuse, R9 ;  /* 0x0000000918057220 */ /* 0x040fe20000400000 */
[----:B------:R-:W-:Y:S01]  /*7de0*/  HADD2.F32 R0, -RZ, R30.H1_H1 ;  /* 0x3000001eff007230 */ /* 0x000fe20000004100 */
[----:B------:R-:W-:Y:S01]  /*7df0*/  F2FP.F16.F32.PACK_AB R33, R7, R3 ;  /* 0x000000030721723e */ /* 0x000fe200000000ff */
[--C-:B------:R-:W-:Y:S02]  /*7e00*/  HADD2.F32 R2, -RZ, R31.reuse.H0_H0 ;  /* 0x2000001fff027230 */ /* 0x100fe40000004100 */
[C---:B------:R-:W-:Y:S01]  /*7e10*/  FMUL R6, R24.reuse, R10 ;  /* 0x0000000a18067220 */ /* 0x040fe20000400000 */
[----:B------:R-:W-:Y:S02]  /*7e20*/  HADD2.F32 R3, -RZ, R31.H1_H1 ;  /* 0x3000001fff037230 */ /* 0x000fe40000004100 */
[C---:B------:R-:W-:Y:S01]  /*7e30*/  FMUL R11, R24.reuse, R11 ;  /* 0x0000000b180b7220 */ /* 0x040fe20000400000 */
[C---:B------:R-:W-:Y:S01]  /*7e40*/  FFMA R4, R27.reuse, R16, R4 ;  /* 0x000000101b047223 */ /* 0x040fe20000000004 */
[C---:B------:R-:W-:Y:S01]  /*7e50*/  FFMA R5, R27.reuse, R0, R5 ;  /* 0x000000001b057223 */ /* 0x040fe20000000005 */
[C---:B------:R-:W-:Y:S01]  /*7e60*/  FFMA R6, R27.reuse, R2, R6 ;  /* 0x000000021b067223 */ /* 0x040fe20000000006 */
[--C-:B------:R-:W-:Y:S02]  /*7e70*/  HADD2.F32 R0, -RZ, R36.reuse.H0_H0 ;  /* 0x20000024ff007230 */ /* 0x100fe40000004100 */
[C---:B------:R-:W-:Y:S01]  /*7e80*/  FFMA R11, R27.reuse, R3, R11 ;  /* 0x000000031b0b7223 */ /* 0x040fe2000000000b */
[----:B------:R-:W-:Y:S02]  /*7e90*/  HADD2.F32 R2, -RZ, R36.H1_H1 ;  /* 0x30000024ff027230 */ /* 0x000fe40000004100 */
[C---:B------:R-:W-:Y:S01]  /*7ea0*/  FMUL R9, R24.reuse, R13 ;  /* 0x0000000d18097220 */ /* 0x040fe20000400000 */
[--C-:B------:R-:W-:Y:S02]  /*7eb0*/  HADD2.F32 R3, -RZ, R37.reuse.H0_H0 ;  /* 0x20000025ff037230 */ /* 0x100fe40000004100 */
[C---:B------:R-:W-:Y:S01]  /*7ec0*/  FMUL R10, R24.reuse, R14 ;  /* 0x0000000e180a7220 */ /* 0x040fe20000400000 */
[C---:B------:R-:W-:Y:S01]  /*7ed0*/  FFMA R8, R27.reuse, R0, R8 ;  /* 0x000000001b087223 */ /* 0x040fe20000000008 */
[C---:B------:R-:W-:Y:S01]  /*7ee0*/  FFMA R9, R27.reuse, R2, R9 ;  /* 0x000000021b097223 */ /* 0x040fe20000000009 */
[----:B------:R-:W-:Y:S02]  /*7ef0*/  HADD2.F32 R0, -RZ, R37.H1_H1 ;  /* 0x30000025ff007230 */ /* 0x000fe40000004100 */
[----:B------:R-:W-:Y:S01]  /*7f00*/  FFMA R10, R27, R3, R10 ;  /* 0x000000031b0a7223 */ /* 0x000fe2000000000a */
[C---:B------:R-:W-:Y:S01]  /*7f10*/  FMUL R15, R24.reuse, R15 ;  /* 0x0000000f180f7220 */ /* 0x040fe20000400000 */
[--C-:B------:R-:W-:Y:S01]  /*7f20*/  HADD2.F32 R2, -RZ, R38.reuse.H0_H0 ;  /* 0x20000026ff027230 */ /* 0x100fe20000004100 */
[----:B------:R-:W-:Y:S01]  /*7f30*/  F2FP.F16.F32.PACK_AB R34, R5, R4 ;  /* 0x000000040522723e */ /* 0x000fe200000000ff */
[----:B------:R-:W-:Y:S02]  /*7f40*/  HADD2.F32 R3, -RZ, R38.H1_H1 ;  /* 0x30000026ff037230 */ /* 0x000fe40000004100 */
[C---:B------:R-:W-:Y:S01]  /*7f50*/  FMUL R13, R24.reuse, R17 ;  /* 0x00000011180d7220 */ /* 0x040fe20000400000 */
[--C-:B------:R-:W-:Y:S02]  /*7f60*/  HADD2.F32 R4, -RZ, R39.reuse.H0_H0 ;  /* 0x20000027ff047230 */ /* 0x100fe40000004100 */
[C---:B------:R-:W-:Y:S01]  /*7f70*/  FMUL R14, R24.reuse, R18 ;  /* 0x00000012180e7220 */ /* 0x040fe20000400000 */
[----:B------:R-:W-:Y:S02]  /*7f80*/  HADD2.F32 R5, -RZ, R39.H1_H1 ;  /* 0x30000027ff057230 */ /* 0x000fe40000004100 */
[----:B------:R-:W-:Y:S01]  /*7f90*/  FFMA R15, R27, R0, R15 ;  /* 0x000000001b0f7223 */ /* 0x000fe2000000000f */
        /* <DEDUP_REMOVED lines=10> */
[----:B------:R-:W-:Y:S02]  /*8040*/  F2FP.F16.F32.PACK_AB R11, R19, R14 ;  /* 0x0000000e130b723e */ /* 0x000fe400000000ff */
[----:B------:R-:W-:Y:S02]  /*8050*/  MOV R0, UR47 ;  /* 0x0000002f00007c02 */ /* 0x000fe40008000f00 */
[----:B------:R-:W-:Y:S01]  /*8060*/  LEA R2, R26, UR44, 0x3 ;  /* 0x0000002c1a027c11 */ /* 0x000fe2000f8e18ff */
[----:B------:R1:W-:Y:S01]  /*8070*/  STS.128 [R67+0x1200], R8 ;  /* 0x0012000843007388 */ /* 0x0003e20000000c00 */
[----:B------:R-:W-:Y:S02]  /*8080*/  @P6 LEA R0, R0, UR44, 0x3 ;  /* 0x0000002c00006c11 */ /* 0x000fe4000f8e18ff */
[----:B------:R-:W-:Y:S02]  /*8090*/  @P6 SHF.L.U32 R3, R53, 0x1f, RZ ;  /* 0x0000001f35036819 */ /* 0x000fe400000006ff */
[----:B------:R-:W-:Y:S01]  /*80a0*/  @P6 IADD3 R0, PT, PT, R0, 0xf0, RZ ;  /* 0x000000f000006810 */ /* 0x000fe20007ffe0ff */
[----:B------:R-:W-:Y:S01]  /*80b0*/  @!PT LDS RZ, [RZ] ;  /* 0x00000000fffff984 */ /* 0x000fe20000000800 */
[----:B------:R-:W-:Y:S01]  /*80c0*/  @!PT LDS RZ, [RZ] ;  /* 0x00000000fffff984 */ /* 0x000fe20000000800 */
[----:B------:R-:W-:Y:S01]  /*80d0*/  @!PT LDS RZ, [RZ] ;  /* 0x00000000fffff984 */ /* 0x000fe20000000800 */
[----:B------:R-:W-:Y:S01]  /*80e0*/  @!PT LDS RZ, [RZ] ;  /* 0x00000000fffff984 */ /* 0x000fe20000000800 */
[----:B------:R3:W-:Y:S06]  /*80f0*/  MEMBAR.ALL.CTA ;  /* 0x0000000000007992 */ /* 0x0007ec0000008000 */
[----:B---3--:R-:W3:Y:S01]  /*8100*/  FENCE.VIEW.ASYNC.S ;  /* 0x00000000000073c6 */ /* 0x008ee20000000000 */
[----:B--2---:R-:W-:Y:S01]  /*8110*/  @P6 PRMT R0, R70, 0x654, R0 ;  /* 0x0000065446006816 */ /* 0x004fe20000000000 */
[----:B---3--:R-:W-:Y:S06]  /*8120*/  BAR.SYNC.DEFER_BLOCKING 0x1, 0x80 ;  /* 0x0042000000007b1d */ /* 0x008fec0000010000 */
[----:B------:R-:W-:Y:S05]  /*8130*/  @P0 BRA `(.L_x_129) ;  /* 0x00000000003c0947 */ /* 0x000fea0003800000 */
[----:B------:R-:W-:Y:S01]  /*8140*/  R2UR UR10, R62 ;  /* 0x000000003e0a72ca */ /* 0x000fe200000e0000 */
[----:B------:R-:W-:Y:S01]  /*8150*/  UIADD3 UR4, UP0, UPT, UR62, 0x680, URZ ;  /* 0x000006803e047890 */ /* 0x000fe2000ff1e0ff */
[----:B------:R-:W-:Y:S01]  /*8160*/  R2UR UR11, R60 ;  /* 0x000000003c0b72ca */ /* 0x000fe200000e0000 */
[----:B------:R-:W-:Y:S01]  /*8170*/  UIADD3 UR8, UPT, UPT, UR44, 0x1200, URZ ;  /* 0x000012002c087890 */ /* 0x000fe2000fffe0ff */
[----:B------:R-:W-:Y:S01]  /*8180*/  R2UR UR12, R61 ;  /* 0x000000003d0c72ca */ /* 0x000fe200000e0000 */
[----:B------:R-:W-:Y:S02]  /*8190*/  UIADD3 UR9, UPT, UPT, UR46, 0x10, URZ ;  /* 0x000000102e097890 */ /* 0x000fe4000fffe0ff */
[----:B------:R-:W-:Y:S02]  /*81a0*/  UIADD3.X UR5, UPT, UPT, URZ, UR63, URZ, UP0, !UPT ;  /* 0x0000003fff057290 */ /* 0x000fe400087fe4ff */
[----:B------:R-:W-:Y:S02]  /*81b0*/  UIADD3 UR6, UPT, UPT, UR44, 0x1a00, URZ ;  /* 0x00001a002c067890 */ /* 0x000fe4000fffe0ff */
[----:B------:R-:W-:Y:S06]  /*81c0*/  UIADD3 UR7, UPT, UPT, UR46, 0x50, URZ ;  /* 0x000000502e077890 */ /* 0x000fec000fffe0ff */
[----:B------:R2:W-:Y:S02]  /*81d0*/  UTMASTG.4D.IM2COL [UR8], [UR4] ;  /* 0x00000008040073b5 */ /* 0x0005e40008058000 */
[----:B--2---:R-:W-:Y:S01]  /*81e0*/  UMOV UR8, UR6 ;  /* 0x0000000600087c82 */ /* 0x004fe20008000000 */
[----:B------:R-:W-:Y:S02]  /*81f0*/  UMOV UR9, UR7 ;  /* 0x0000000700097c82 */ /* 0x000fe40008000000 */
[----:B------:R2:W-:Y:S01]  /*8200*/  UTMASTG.4D.IM2COL [UR8], [UR4] ;  /* 0x00000008040073b5 */ /* 0x0005e20008058000 */
[----:B------:R0:W-:Y:S01]  /*8210*/  UTMACMDFLUSH ;  /* 0x00000000000079b7 */ /* 0x0001e20000000000 */
[----:B--2---:R-:W-:Y:S04]  /*8220*/  DEPBAR.LE SB0, 0x1 ;  /* 0x000080400000791a */ /* 0x004fe80000000000 */
.L_x_129:
[----:B------:R-:W-:Y:S05]  /*8230*/  BSYNC.RECONVERGENT B0 ;  /* 0x0000000000007941 */ /* 0x000fea0003800200 */
.L_x_128:
[----:B------:R-:W-:Y:S01]  /*8240*/  BAR.SYNC.DEFER_BLOCKING 0x1, 0x80 ;  /* 0x0042000000007b1d */ /* 0x000fe20000010000 */
[----:B------:R-:W-:Y:S04]  /*8250*/  UIADD3 UR4, UPT, UPT, UR47, 0x1, URZ ;  /* 0x000000012f047890 */ /* 0x000fe8000fffe0ff */
[----:B------:R-:W-:Y:S04]  /*8260*/  UISETP.NE.AND UP0, UPT, UR4, 0x4, UPT ;  /* 0x000000040400788c */ /* 0x000fe8000bf05270 */
[----:B------:R-:W-:Y:S01]  /*8270*/  USEL UR45, UR4, URZ, UP0 ;  /* 0x000000ff042d7287 */ /* 0x000fe20008000000 */
[----:B------:R2:W-:Y:S01]  /*8280*/  @P6 SYNCS.ARRIVE.TRANS64.RED.A1T0 RZ, [R0+URZ], RZ ;  /* 0x000000ff00ff69a7 */ /* 0x0005e200081004ff */
[----:B------:R-:W-:Y:S01]  /*8290*/  BSSY B1, `(.L_x_130) ;  /* 0x0000013000017945 */ /* 0x000fe20003800000 */
[----:B------:R-:W3:Y:S02]  /*82a0*/  @P6 SYNCS.PHASECHK.TRANS64.TRYWAIT P0, [R2+URZ+0xd0], R3 ;  /* 0x0000d003020065a7 */ /* 0x000ee400080011ff */
[----:B---3--:R-:W-:Y:S01]  /*82b0*/  @P6 SEL R68, RZ, 0x1, !P0 ;  /* 0x00000001ff446807 */ /* 0x008fe20004000000 */
[----:B--2---:R-:W-:Y:S06]  /*82c0*/  @!P6 BRA `(.L_x_131) ;  /* 0x00000000003ce947 */ /* 0x004fec0003800000 */
[----:B------:R-:W-:Y:S01]  /*82d0*/  ISETP.NE.AND P1, PT, R69, RZ, PT ;  /* 0x000000ff4500720c */ /* 0x000fe20003f25270 */
[----:B------:R-:W-:Y:S01]  /*82e0*/  BSSY B0, `(.L_x_132) ;  /* 0x0000009000007945 */ /* 0x000fe20003800000 */
[----:B------:R-:W-:Y:S11]  /*82f0*/  ISETP.NE.AND P0, PT, R68, RZ, PT ;  /* 0x000000ff4400720c */ /* 0x000ff60003f05270 */
[----:B------:R-:W-:Y:S05]  /*8300*/  @P1 IMAD R3, R26, 0x1000, R66 ;  /* 0x000010001a031824 */ /* 0x000fea00078e0242 */
[----:B------:R-:W-:Y:S05]  /*8310*/  @P1 IADD3 R0, PT, PT, R3, UR44, RZ ;  /* 0x0000002c03001c10 */ /* 0x000fea000fffe0ff */
[----:B------:R-:W-:Y:S01]  /*8320*/  @P1 IMAD.IADD R0, R71, 0x1, R0 ;  /* 0x0000000147001824 */ /* 0x000fe200078e0200 */
[----:B------:R-:W-:Y:S06]  /*8330*/  @P0 BRA `(.L_x_133) ;  /* 0x00000000000c0947 */ /* 0x000fec0003800000 */
[----:B------:R-:W-:Y:S04]  /*8340*/  SHF.L.U32 R4, R53, 0x1f, RZ ;  /* 0x0000001f35047819 */ /* 0x000fe800000006ff */
[----:B------:R-:W2:Y:S02]  /*8350*/  SYNCS.PHASECHK.TRANS64.TRYWAIT P0, [R2+URZ+0xd0], R4 ;  /* 0x0000d004020075a7 */ /* 0x000ea400080011ff */
[----:B--2---:R-:W-:Y:S05]  /*8360*/  @!P0 BRA `(.L_x_134) ;  /* 0x0000002000708947 */ /* 0x004fea0003800000 */
.L_x_133:
[----:B------:R-:W-:Y:S05]  /*8370*/  BSYNC B0 ;  /* 0x0000000000007941 */ /* 0x000fea0003800000 */
.L_x_132:
[----:B------:R-:W-:Y:S02]  /*8380*/  ISETP.NE.AND P0, PT, R69, RZ, PT ;  /* 0x000000ff4500720c */ /* 0x000fe40003f05270 */
[----:B------:R-:W-:Y:S11]  /*8390*/  IADD3 R26, PT, PT, R26, 0x1, RZ ;  /* 0x000000011a1a7810 */ /* 0x000ff60007ffe0ff */
[----:B------:R3:W4:Y:S04]  /*83a0*/  @P0 LDS.128 R28, [R3+UR44+0x200] ;  /* 0x0002002c031c0984 */ /* 0x0007280008000c00 */
[----:B------:R3:W1:Y:S02]  /*83b0*/  @P0 LDS.128 R36, [R0+0x200] ;  /* 0x0002000000240984 */ /* 0x0006640000000c00 */
.L_x_131:
[----:B------:R-:W-:Y:S05]  /*83c0*/  BSYNC B1 ;  /* 0x0000000000017941 */ /* 0x000fea0003800000 */
.L_x_130:
[----:B---3--:R-:W-:Y:S05]  /*83d0*/  VIADD R0, R25, 0x20 ;  /* 0x0000002019007836 */ /* 0x008fea0000000000 */
[----:B------:R-:W-:Y:S04]  /*83e0*/  SHF.R.U32.HI R0, RZ, 0x15, R0 ;  /* 0x00000015ff007819 */ /* 0x000fe80000011600 */
[----:B------:R-:W-:Y:S11]  /*83f0*/  LOP3.LUT P0, RZ, R0, 0x3, R46, 0x48, !PT ;  /* 0x0000000300ff7812 */ /* 0x000ff6000780482e */
[----:B------:R-:W-:Y:S02]  /*8400*/  @!UPT UIADD3 URZ, UPT, UPT, URZ, URZ, URZ ;  /* 0x000000fffffff290 */ /* 0x000fe4000fffe0ff */
[----:B------:R-:W-:Y:S05]  /*8410*/  @!P0 BRA `(.L_x_135) ;  /* 0x0000000000408947 */ /* 0x000fea0003800000 */
[----:B------:R-:W3:Y:S01]  /*8420*/  LDCU.64 UR8, c[0x4][0x70] ;  /* 0x01000e00ff0877ac */ /* 0x000ee20008000a00 */
[----:B------:R-:W-:Y:S01]  /*8430*/  MOV R3, 0x0 ;  /* 0x0000000000037802 */ /* 0x000fe20000000f00 */
[----:B------:R-:W-:Y:S02]  /*8440*/  HFMA2 R12, -RZ, RZ, 0, 5.9604644775390625e-08 ;  /* 0x00000001ff0c7431 */ /* 0x000fe400000001ff */
[----:B-1----:R-:W-:Y:S02]  /*8450*/  IMAD.MOV.U32 R8, RZ, RZ, 0x192 ;  /* 0x00000192ff087424 */ /* 0x002fe400078e00ff */
[----:B------:R-:W-:Y:S01]  /*8460*/  IMAD.MOV.U32 R13, RZ, RZ, RZ ;  /* 0x000000ffff0d7224 */ /* 0x000fe200078e00ff */
[----:B------:R-:W1:Y:S01]  /*8470*/  LDCU.64 UR6, c[0x4][0x78] ;  /* 0x01000f00ff0677ac */ /* 0x000e620008000a00 */
[----:B--2---:R-:W2:Y:S01]  /*8480*/  LDC.64 R2, c[0x4][R3] ;  /* 0x0100000003027b82 */ /* 0x004ea20000000a00 */
[----:B------:R-:W5:Y:S01]  /*8490*/  LDCU.64 UR4, c[0x4][0x10] ;  /* 0x01000200ff0477ac */ /* 0x000f620008000a00 */
[----:B---3--:R-:W-:Y:S01]  /*84a0*/  MOV R5, UR9 ;  /* 0x0000000900057c02 */ /* 0x008fe20008000f00 */
[----:B------:R-:W-:Y:S01]  /*84b0*/  IMAD.U32 R4, RZ, RZ, UR8 ;  /* 0x00000008ff047e24 */ /* 0x000fe2000f8e00ff */
[----:B-1----:R-:W-:Y:S01]  /*84c0*/  MOV R7, UR7 ;  /* 0x0000000700077c02 */ /* 0x002fe20008000f00 */
[----:B------:R-:W-:Y:S01]  /*84d0*/  IMAD.U32 R6, RZ, RZ, UR6 ;  /* 0x00000006ff067e24 */ /* 0x000fe2000f8e00ff */
[----:B-----5:R-:W-:Y:S01]  /*84e0*/  MOV R11, UR5 ;  /* 0x00000005000b7c02 */ /* 0x020fe20008000f00 */
[----:B------:R-:W-:Y:S02]  /*84f0*/  IMAD.U32 R10, RZ, RZ, UR4 ;  /* 0x00000004ff0a7e24 */ /* 0x000fe4000f8e00ff */
[----:B------:R-:W-:Y:S07]  /*8500*/  LEPC R20, `(.L_x_135) ;  /* 0x000000001014794e */ /* 0x000fee0000000000 */
[----:B--2-4-:R-:W-:Y:S05]  /*8510*/  CALL.ABS.NOINC R2 ;  /* 0x0000000002007343 */ /* 0x014fea0003c00000 */
.L_x_135:
[----:B------:R-:W-:Y:S01]  /*8520*/  ISETP.NE.AND P6, PT, R65, RZ, PT ;  /* 0x000000ff4100720c */ /* 0x000fe20003fc5270 */
[----:B------:R-:W-:Y:S05]  /*8530*/  WARPSYNC.ALL ;  /* 0x0000000000007948 */ /* 0x000fea0003800000 */
[----:B------:R-:W-:Y:S01]  /*8540*/  R2UR UR4, R25 ;  /* 0x00000000190472ca */ /* 0x000fe200000e0000 */
[--C-:B----4-:R-:W-:Y:S01]  /*8550*/  HADD2.F32 R3, -RZ, R28.reuse.H0_H0 ;  /* 0x2000001cff037230 */ /* 0x110fe20000004100 */
[----:B------:R-:W-:Y:S01]  /*8560*/  ISETP.NE.AND P0, PT, R55, RZ, PT ;  /* 0x000000ff3700720c */ /* 0x000fe20003f05270 */
[--C-:B------:R-:W-:Y:S01]  /*8570*/  HADD2.F32 R20, -RZ, R29.reuse.H0_H0 ;  /* 0x2000001dff147230 */ /* 0x100fe20000004100 */
[----:B------:R-:W-:Y:S01]  /*8580*/  BSSY.RECONVERGENT B0, `(.L_x_136) ;  /* 0x0000057000007945 */ /* 0x000fe20003800200 */
[----:B------:R-:W-:Y:S08]  /*8590*/  HADD2.F32 R21, -RZ, R29.H1_H1 ;  /* 0x3000001dff157230 */ /* 0x000ff00000004100 */
[----:B-12---:R-:W1:Y:S02]  /*85a0*/  LDTM.x16 R4, tmem[UR4+0x20] ;  /* 0x00002004000479ee */ /* 0x006e640008240000 */
        /* <DEDUP_REMOVED lines=9> */
[----:B------:R-:W-:Y:S01]  /*8640*/  FMUL R12, R24, R16 ;  /* 0x00000010180c7220 */ /* 0x000fe20000400000 */
[--C-:B------:R-:W-:Y:S01]  /*8650*/  HADD2.F32 R16, -RZ, R30.reuse.H0_H0 ;  /* 0x2000001eff107230 */ /* 0x100fe20000004100 */
[----:B------:R-:W-:Y:S01]  /*8660*/  F2FP.F16.F32.PACK_AB R32, R2, R0 ;  /* 0x000000000220723e */ /* 0x000fe200000000ff */
[----:B------:R-:W-:Y:S02]  /*8670*/  HADD2.F32 R0, -RZ, R30.H1_H1 ;  /* 0x3000001eff007230 */ /* 0x000fe40000004100 */
[C---:B------:R-:W-:Y:S01]  /*8680*/  FFMA R3, R27.reuse, R20, R3 ;  /* 0x000000141b037223 */ /* 0x040fe20000000003 */
[C---:B------:R-:W-:Y:S01]  /*8690*/  FMUL R5, R24.reuse, R9 ;  /* 0x0000000918057220 */ /* 0x040fe20000400000 */
[--C-:B------:R-:W-:Y:S02]  /*86a0*/  HADD2.F32 R2, -RZ, R31.reuse.H0_H0 ;  /* 0x2000001fff027230 */ /* 0x100fe40000004100 */
[C---:B------:R-:W-:Y:S01]  /*86b0*/  FFMA R7, R27.reuse, R21, R7 ;  /* 0x000000151b077223 */ /* 0x040fe20000000007 */
        /* <DEDUP_REMOVED lines=12> */
[C---:B------:R-:W-:Y:S01]  /*8780*/  FFMA R11, R27.reuse, R16, R11 ;  /* 0x000000101b0b7223 */ /* 0x040fe2000000000b */
        /* <DEDUP_REMOVED lines=35> */
[----:B--2---:R-:W2:Y:S01]  /*89c0*/  FENCE.VIEW.ASYNC.S ;  /* 0x00000000000073c6 */ /* 0x004ea20000000000 */
[----:B------:R-:W-:Y:S01]  /*89d0*/  @P6 PRMT R0, R70, 0x654, R0 ;  /* 0x0000065446006816 */ /* 0x000fe20000000000 */
[----:B--2---:R-:W-:Y:S06]  /*89e0*/  BAR.SYNC.DEFER_BLOCKING 0x1, 0x80 ;  /* 0x0042000000007b1d */ /* 0x004fec0000010000 */
        /* <DEDUP_REMOVED lines=16> */
.L_x_137:
[----:B------:R-:W-:Y:S05]  /*8af0*/  BSYNC.RECONVERGENT B0 ;  /* 0x0000000000007941 */ /* 0x000fea0003800200 */
.L_x_136:
        /* <DEDUP_REMOVED lines=19> */
.L_x_141:
[----:B------:R-:W-:Y:S05]  /*8c30*/  BSYNC B0 ;  /* 0x0000000000007941 */ /* 0x000fea0003800000 */
.L_x_140:
[----:B------:R-:W-:Y:S11]  /*8c40*/  ISETP.NE.AND P0, PT, R69, RZ, PT ;  /* 0x000000ff4500720c */ /* 0x000ff60003f05270 */
[----:B------:R-:W-:Y:S02]  /*8c50*/  @!UPT UIADD3 URZ, UPT, UPT, URZ, URZ, URZ ;  /* 0x000000fffffff290 */ /* 0x000fe4000fffe0ff */
[----:B------:R3:W4:Y:S04]  /*8c60*/  @P0 LDS.128 R28, [R26+UR44+0x200] ;  /* 0x0002002c1a1c0984 */ /* 0x0007280008000c00 */
[----:B------:R3:W1:Y:S02]  /*8c70*/  @P0 LDS.128 R36, [R71+0x200] ;  /* 0x0002000047240984 */ /* 0x0006640000000c00 */
.L_x_139:
[----:B------:R-:W-:Y:S05]  /*8c80*/  BSYNC B1 ;  /* 0x0000000000017941 */ /* 0x000fea0003800000 */
.L_x_138:
[----:B--2---:R-:W-:Y:S05]  /*8c90*/  VIADD R0, R25, 0x30 ;  /* 0x0000003019007836 */ /* 0x004fea0000000000 */
[----:B------:R-:W-:Y:S04]  /*8ca0*/  SHF.R.U32.HI R0, RZ, 0x15, R0 ;  /* 0x00000015ff007819 */ /* 0x000fe80000011600 */
[----:B------:R-:W-:Y:S11]  /*8cb0*/  LOP3.LUT P0, RZ, R0, 0x3, R46, 0x48, !PT ;  /* 0x0000000300ff7812 */ /* 0x000ff6000780482e */
[----:B------:R-:W-:Y:S02]  /*8cc0*/  @!UPT UIADD3 URZ, UPT, UPT, URZ, URZ, URZ ;  /* 0x000000fffffff290 */ /* 0x000fe4000fffe0ff */
[----:B------:R-:W-:Y:S05]  /*8cd0*/  @!P0 BRA `(.L_x_143) ;  /* 0x0000000000408947 */ /* 0x000fea0003800000 */
[----:B------:R-:W2:Y:S01]  /*8ce0*/  LDCU.64 UR8, c[0x4][0x70] ;  /* 0x01000e00ff0877ac */ /* 0x000ea20008000a00 */
[----:B------:R-:W-:Y:S01]  /*8cf0*/  MOV R3, 0x0 ;  /* 0x0000000000037802 */ /* 0x000fe20000000f00 */
        /* <DEDUP_REMOVED lines=14> */
.L_x_143:
[----:B------:R-:W-:Y:S01]  /*8de0*/  ISETP.NE.AND P0, PT, R55, RZ, PT ;  /* 0x000000ff3700720c */ /* 0x000fe20003f05270 */
[----:B------:R-:W-:Y:S05]  /*8df0*/  WARPSYNC.ALL ;  /* 0x0000000000007948 */ /* 0x000fea0003800000 */
[----:B------:R-:W-:Y:S01]  /*8e00*/  R2UR UR4, R25 ;  /* 0x00000000190472ca */ /* 0x000fe200000e0000 */
[--C-:B----4-:R-:W-:Y:S01]  /*8e10*/  HADD2.F32 R20, -RZ, R28.reuse.H0_H0 ;  /* 0x2000001cff147230 */ /* 0x110fe20000004100 */
[----:B------:R-:W-:Y:S01]  /*8e20*/  IADD3 R63, PT, PT, R63, 0x140, RZ ;  /* 0x000001403f3f7810 */ /* 0x000fe20007ffe0ff */
[----:B------:R-:W-:Y:S01]  /*8e30*/  HADD2.F32 R21, -RZ, R28.H1_H1 ;  /* 0x3000001cff157230 */ /* 0x000fe20000004100 */
[----:B------:R-:W-:Y:S01]  /*8e40*/  BSSY.RECONVERGENT B0, `(.L_x_144) ;  /* 0x0000054000007945 */ /* 0x000fe20003800200 */
[--C-:B------:R-:W-:Y:S01]  /*8e50*/  HADD2.F32 R25, -RZ, R29.reuse.H0_H0 ;  /* 0x2000001dff197230 */ /* 0x100fe20000004100 */
[----:B------:R-:W-:Y:S01]  /*8e60*/  LOP3.LUT R63, R63, 0xfefffff8, RZ, 0xc0, !PT ;  /* 0xfefffff83f3f7812 */ /* 0x000fe200078ec0ff */
[----:B---3--:R-:W-:Y:S02]  /*8e70*/  HADD2.F32 R26, -RZ, R29.H1_H1 ;  /* 0x3000001dff1a7230 */ /* 0x008fe40000004100 */
[--C-:B------:R-:W-:Y:S02]  /*8e80*/  HADD2.F32 R28, -RZ, R30.reuse.H0_H0 ;  /* 0x2000001eff1c7230 */ /* 0x100fe40000004100 */
[----:B------:R-:W-:Y:S02]  /*8e90*/  HADD2.F32 R29, -RZ, R30.H1_H1 ;  /* 0x3000001eff1d7230 */ /* 0x000fe40000004100 */
[----:B-1----:R-:W1:Y:S01]  /*8ea0*/  LDTM.x16 R4, tmem[UR4+0x30] ;  /* 0x00003004000479ee */ /* 0x002e620008240000 */
[----:B------:R-:W-:Y:S01]  /*8eb0*/  NOP ;  /* 0x0000000000007918 */ /* 0x000fe20000000000 */
[----:B-1----:R1:W-:Y:S01]  /*8ec0*/  SYNCS.ARRIVE.TRANS64.RED.A1T0 RZ, [R63+URZ], RZ ;  /* 0x000000ff3fff79a7 */ /* 0x0023e200081004ff */
[--C-:B------:R-:W-:Y:S02]  /*8ed0*/  HADD2.F32 R30, -RZ, R31.reuse.H0_H0 ;  /* 0x2000001fff1e7230 */ /* 0x100fe40000004100 */
[----:B------:R-:W-:Y:S02]  /*8ee0*/  HADD2.F32 R31, -RZ, R31.H1_H1 ;  /* 0x3000001fff1f7230 */ /* 0x000fe40000004100 */
        /* <DEDUP_REMOVED lines=8> */
[C---:B------:R-:W-:Y:S01]  /*8f70*/  FMUL R4, R24.reuse, R4 ;  /* 0x0000000418047220 */ /* 0x040fe20000400000 */
[C---:B------:R-:W-:Y:S01]  /*8f80*/  FMUL R5, R24.reuse, R5 ;  /* 0x0000000518057220 */ /* 0x040fe20000400000 */
[C---:B------:R-:W-:Y:S01]  /*8f90*/  FMUL R6, R24.reuse, R6 ;  /* 0x0000000618067220 */ /* 0x040fe20000400000 */
[C---:B------:R-:W-:Y:S01]  /*8fa0*/  FMUL R7, R24.reuse, R7 ;  /* 0x0000000718077220 */ /* 0x040fe20000400000 */
[C---:B------:R-:W-:Y:S01]  /*8fb0*/  FFMA R4, R27.reuse, R20, R4 ;  /* 0x000000141b047223 */ /* 0x040fe20000000004 */
        /* <DEDUP_REMOVED lines=15> */
[C---:B------:R-:W-:Y:S01]  /*90b0*/  FMUL R12, R24.reuse, R16 ;  /* 0x00000010180c7220 */ /* 0x040fe20000400000 */
[C---:B------:R-:W-:Y:S01]  /*90c0*/  FFMA R0, R27.reuse, R32, R0 ;  /* 0x000000201b007223 */ /* 0x040fe20000000000 */
[C---:B------:R-:W-:Y:S01]  /*90d0*/  FMUL R13, R24.reuse, R17 ;  /* 0x00000011180d7220 */ /* 0x040fe20000400000 */
[----:B------:R-:W-:Y:S01]  /*90e0*/  FFMA R2, R27, R33, R2 ;  /* 0x000000211b027223 */ /* 0x000fe20000000002 */
[----:B------:R-:W-:Y:S01]  /*90f0*/  F2FP.F16.F32.PACK_AB R4, R5, R4 ;  /* 0x000000040504723e */ /* 0x000fe200000000ff */
[C---:B------:R-:W-:Y:S01]  /*9100*/  FMUL R14, R24.reuse, R18 ;  /* 0x00000012180e7220 */ /* 0x040fe20000400000 */
[----:B------:R-:W-:Y:S01]  /*9110*/  FFMA R3, R27, R34, R3 ;  /* 0x000000221b037223 */ /* 0x000fe20000000003 */
[----:B------:R-:W-:Y:S01]  /*9120*/  F2FP.F16.F32.PACK_AB R5, R7, R6 ;  /* 0x000000060705723e */ /* 0x000fe200000000ff */
[----:B------:R-:W-:Y:S01]  /*9130*/  FFMA R15, R27, R35, R15 ;  /* 0x000000231b0f7223 */ /* 0x000fe2000000000f */
[----:B------:R-:W-:Y:S01]  /*9140*/  FMUL R19, R24, R19 ;  /* 0x0000001318137220 */ /* 0x000fe20000400000 */
[----:B------:R-:W-:Y:S01]  /*9150*/  F2FP.F16.F32.PACK_AB R6, R9, R8 ;  /* 0x000000080906723e */ /* 0x000fe200000000ff */
[----:B------:R-:W-:Y:S01]  /*9160*/  FFMA R12, R27, R36, R12 ;  /* 0x000000241b0c7223 */ /* 0x000fe2000000000c */
[----:B------:R-:W-:Y:S01]  /*9170*/  F2FP.F16.F32.PACK_AB R7, R11, R10 ;  /* 0x0000000a0b07723e */ /* 0x000fe200000000ff */
[C---:B------:R-:W-:Y:S01]  /*9180*/  FFMA R13, R27.reuse, R37, R13 ;  /* 0x000000251b0d7223 */ /* 0x040fe2000000000d */
[C---:B------:R-:W-:Y:S01]  /*9190*/  FFMA R14, R27.reuse, R38, R14 ;  /* 0x000000261b0e7223 */ /* 0x040fe2000000000e */
[----:B------:R-:W-:Y:S01]  /*91a0*/  FFMA R19, R27, R39, R19 ;  /* 0x000000271b137223 */ /* 0x000fe20000000013 */
[----:B------:R-:W-:Y:S01]  /*91b0*/  F2FP.F16.F32.PACK_AB R16, R2, R0 ;  /* 0x000000000210723e */ /* 0x000fe200000000ff */
[----:B------:R1:W-:Y:S01]  /*91c0*/  STS.128 [R66+UR44+0x3200], R4 ;  /* 0x0032000442007988 */ /* 0x0003e20008000c2c */
        /* <DEDUP_REMOVED lines=27> */
.L_x_145:
[----:B------:R-:W-:Y:S05]  /*9380*/  BSYNC.RECONVERGENT B0 ;  /* 0x0000000000007941 */ /* 0x000fea0003800200 */
.L_x_144:
[----:B------:R-:W-:Y:S01]  /*9390*/  BAR.SYNC.DEFER_BLOCKING 0x1, 0x80 ;  /* 0x0042000000007b1d */ /* 0x000fe20000010000 */
[----:B------:R-:W-:Y:S01]  /*93a0*/  UISETP.NE.AND UP0, UPT, UR49, -0x4, UPT ;  /* 0xfffffffc3100788c */ /* 0x000fe2000bf05270 */
[----:B------:R-:W-:Y:S08]  /*93b0*/  IADD3 R22, PT, PT, R22, 0x1, RZ ;  /* 0x0000000116167810 */ /* 0x000ff00007ffe0ff */
[----:B------:R-:W-:Y:S05]  /*93c0*/  BRA.U !UP0, `(.L_x_146) ;  /* 0x0000000108247547 */ /* 0x000fea000b800000 */
[----:B------:R-:W-:Y:S01]  /*93d0*/  ISETP.NE.AND P0, PT, R65, RZ, PT ;  /* 0x000000ff4100720c */ /* 0x000fe20003f05270 */
[----:B------:R-:W-:Y:S01]  /*93e0*/  IMAD.U32 R0, RZ, RZ, UR47 ;  /* 0x0000002fff007e24 */ /* 0x000fe2000f8e00ff */
[----:B------:R-:W-:Y:S04]  /*93f0*/  UIADD3 UR4, UPT, UPT, UR47, 0x1, URZ ;  /* 0x000000012f047890 */ /* 0x000fe8000fffe0ff */
[----:B------:R-:W-:Y:S04]  /*9400*/  UISETP.NE.AND UP0, UPT, UR4, 0x4, UPT ;  /* 0x000000040400788c */ /* 0x000fe8000bf05270 */
[----:B------:R-:W-:Y:S03]  /*9410*/  USEL UR47, UR4, URZ, UP0 ;  /* 0x000000ff042f7287 */ /* 0x000fe60008000000 */
[----:B------:R-:W-:Y:S05]  /*9420*/  @P0 LEA R0, R0, UR44, 0x3 ;  /* 0x0000002c00000c11 */ /* 0x000fea000f8e18ff */
[----:B------:R-:W-:Y:S05]  /*9430*/  @P0 VIADD R0, R0, 0xf0 ;  /* 0x000000f000000836 */ /* 0x000fea0000000000 */
[----:B------:R-:W-:Y:S04]  /*9440*/  @P0 PRMT R0, R70, 0x654, R0 ;  /* 0x0000065446000816 */ /* 0x000fe80000000000 */
[----:B------:R2:W-:Y:S03]  /*9450*/  @P0 SYNCS.ARRIVE.TRANS64.RED.A1T0 RZ, [R0+URZ], RZ ;  /* 0x000000ff00ff09a7 */ /* 0x0005e600081004ff */
.L_x_146:
[----:B------:R-:W-:Y:S01]  /*9460*/  R2UR UR5, R47 ;  /* 0x000000002f0572ca */ /* 0x000fe200000e0000 */
[----:B------:R-:W-:Y:S01]  /*9470*/  UISETP.NE.AND UP0, UPT, UR58, URZ, UPT ;  /* 0x000000ff3a00728c */ /* 0x000fe2000bf05270 */
[----:B------:R-:W-:Y:S01]  /*9480*/  R2UR UR4, R48 ;  /* 0x00000000300472ca */ /* 0x000fe200000e0000 */
[----:B------:R-:W-:Y:S01]  /*9490*/  UIADD3 UR49, UPT, UPT, UR49, 0x4, URZ ;  /* 0x0000000431317890 */ /* 0x000fe2000fffe0ff */
[C---:B------:R-:W-:Y:S01]  /*94a0*/  ISETP.NE.AND P0, PT, R22.reuse, 0x2, PT ;  /* 0x000000021600780c */ /* 0x040fe20003f05270 */
[----:B------:R-:W-:Y:S01]  /*94b0*/  UMOV UR48, UR59 ;  /* 0x0000003b00307c82 */ /* 0x000fe20008000000 */
[----:B------:R-:W-:Y:S02]  /*94c0*/  LOP3.LUT R51, R51, 0x1, RZ, 0x3c, !PT ;  /* 0x0000000133337812 */ /* 0x000fe400078e3cff */
[----:B--2---:R-:W-:Y:S02]  /*94d0*/  SEL R0, RZ, 0x1, P0 ;  /* 0x00000001ff007807 */ /* 0x004fe40000000000 */
[----:B------:R-:W-:Y:S02]  /*94e0*/  SEL R22, R22, RZ, P0 ;  /* 0x000000ff16167207 */ /* 0x000fe40000000000 */
[----:B------:R-:W-:Y:S01]  /*94f0*/  LOP3.LUT R52, R52, R0, RZ, 0x3c, !PT ;  /* 0x0000000034347212 */ /* 0x000fe200078e3cff */
[----:B------:R-:W-:Y:S02]  /*9500*/  UIADD3 UR20, UPT, UPT, UR36, UR5, URZ ;  /* 0x0000000524147290 */ /* 0x000fe4000fffe0ff */
[----:B------:R-:W-:Y:S01]  /*9510*/  UIADD3 UR45, UPT, UPT, UR37, UR4, URZ ;  /* 0x00000004252d7290 */ /* 0x000fe2000fffe0ff */
[----:B------:R-:W-:Y:S11]  /*9520*/  BRA.U UP0, `(.L_x_147) ;  /* 0xffffffcd00187547 */ /* 0x000ff6000b83ffff */
[----:B------:R-:W-:-:S13]  /*9530*/  R2UR UR4, R49 ;  /* 0x00000000310472ca */ /* 0x000fda00000e0000 */
[----:B------:R-:W-:-:S09]  /*9540*/  UISETP.NE.AND UP0, UPT, UR4, URZ, UPT ;  /* 0x000000ff0400728c */ /* 0x000fd2000bf05270 */
[----:B------:R-:W-:Y:S05]  /*9550*/  BRA.U !UP0, `(.L_x_148) ;  /* 0x0000000108487547 */ /* 0x000fea000b800000 */
[----:B------:R-:W2:Y:S02]  /*9560*/  LDCU.64 UR4, c[0x0][0x890] ;  /* 0x00011200ff0477ac */ /* 0x000ea40008000a00 */
[----:B--2---:R-:W-:-:S04]  /*9570*/  UISETP.NE.U32.AND UP0, UPT, UR4, URZ, UPT ;  /* 0x000000ff0400728c */ /* 0x004fc8000bf05070 */
[----:B------:R-:W-:-:S09]  /*9580*/  UISETP.NE.AND.EX UP0, UPT, UR5, URZ, UPT, UP0 ;  /* 0x000000ff0500728c */ /* 0x000fd2000bf05300 */
[----:B------:R-:W-:Y:S05]  /*9590*/  BRA.U UP0, `(.L_x_149) ;  /* 0x00000001000c7547 */ /* 0x000fea000b800000 */
[----:B------:R-:W-:-:S13]  /*95a0*/  FSETP.NEU.AND P0, PT, R27, RZ, PT ;  /* 0x000000ff1b00720b */ /* 0x000fda0003f0d000 */
[----:B------:R-:W-:Y:S05]  /*95b0*/  @!P0 EXIT ;  /* 0x000000000000894d */ /* 0x000fea0003800000 */
[----:B------:R-:W-:Y:S05]  /*95c0*/  BRA `(.L_x_148) ;  /* 0x00000000002c7947 */ /* 0x000fea0003800000 */
.L_x_149:
[----:B------:R-:W-:Y:S01]  /*95d0*/  ISETP.NE.AND P0, PT, R64, RZ, PT ;  /* 0x000000ff4000720c */ /* 0x000fe20003f05270 */
[----:B------:R-:W-:-:S12]  /*95e0*/  BSSY.RECONVERGENT B0, `(.L_x_148) ;  /* 0x0000009000007945 */ /* 0x000fd80003800200 */
[----:B------:R-:W-:Y:S05]  /*95f0*/  @P0 BRA `(.L_x_150) ;  /* 0x0000000000140947 */ /* 0x000fea0003800000 */
[----:B------:R-:W2:Y:S02]  /*9600*/  LDCU.64 UR4, c[0x0][0x888] ;  /* 0x00011100ff0477ac */ /* 0x000ea40008000a00 */
[----:B--2---:R-:W-:-:S04]  /*9610*/  ISETP.NE.U32.AND P0, PT, RZ, UR4, PT ;  /* 0x00000004ff007c0c */ /* 0x004fc8000bf05070 */
[----:B------:R-:W-:-:S13]  /*9620*/  ISETP.NE.AND.EX P0, PT, RZ, UR5, PT, P0 ;  /* 0x00000005ff007c0c */ /* 0x000fda000bf05300 */
[----:B------:R-:W-:Y:S05]  /*9630*/  @!P0 EXIT ;  /* 0x000000000000894d */ /* 0x000fea0003800000 */
[----:B------:R-:W-:Y:S05]  /*9640*/  BRA `(.L_x_151) ;  /* 0x0000000000087947 */ /* 0x000fea0003800000 */
.L_x_150:
[----:B------:R-:W-:-:S13]  /*9650*/  FSETP.NEU.AND P0, PT, R27, RZ, PT ;  /* 0x000000ff1b00720b */ /* 0x000fda0003f0d000 */
[----:B------:R-:W-:Y:S05]  /*9660*/  @!P0 EXIT ;  /* 0x000000000000894d */ /* 0x000fea0003800000 */
.L_x_151:
[----:B------:R-:W-:Y:S05]  /*9670*/  BSYNC.RECONVERGENT B0 ;  /* 0x0000000000007941 */ /* 0x000fea0003800200 */
.L_x_148:
[----:B------:R-:W2:Y:S01]  /*9680*/  S2UR UR5, SR_CgaCtaId ;  /* 0x00000000000579c3 */ /* 0x000ea20000008800 */
[----:B------:R-:W-:Y:S01]  /*9690*/  ULEA UR4, UR47, UR44, 0x3 ;  /* 0x0000002c2f047291 */ /* 0x000fe2000f8e18ff */
[----:B------:R-:W-:-:S04]  /*96a0*/  DEPBAR.LE SB0, 0x0 ;  /* 0x000080000000791a */ /* 0x000fc80000000000 */
[----:B------:R-:W-:-:S04]  /*96b0*/  UIADD3 UR4, UPT, UPT, UR4, 0xf0, URZ ;  /* 0x000000f004047890 */ /* 0x000fc8000fffe0ff */
[----:B--2---:R-:W-:-:S09]  /*96c0*/  UPRMT UR4, UR5, 0x654, UR4 ;  /* 0x0000065405047896 */ /* 0x004fd20008000004 */
[----:B------:R-:W-:Y:S01]  /*96d0*/  SYNCS.ARRIVE.TRANS64.RED.A1T0 RZ, [UR4], RZ ;  /* 0x000000ffffff79a7 */ /* 0x000fe20008100404 */
[----:B------:R-:W-:Y:S05]  /*96e0*/  EXIT ;  /* 0x000000000000794d */ /* 0x000fea0003800000 */
.L_x_25:
[----:B------:R-:W-:Y:S07]  /*96f0*/  MOV R0, UR17 ;  /* 0x0000001100007c02 */ /* 0x000fee0008000f00 */
.L_x_152:
[----:B-1----:R1:W2:Y:S02]  /*9700*/  SYNCS.PHASECHK.TRANS64.TRYWAIT P0, [R0+URZ+0x68], R4 ;  /* 0x00006804000075a7 */ /* 0x0022a400080011ff */
[----:B--2---:R-:W-:Y:S05]  /*9710*/  @!P0 NANOSLEEP.SYNCS 0x989680 ;  /* 0x009896800000895d */ /* 0x004fea0003900000 */
[----:B------:R-:W2:Y:S02]  /*9720*/  @!P0 SYNCS.PHASECHK.TRANS64 P0, [R0+URZ+0x68], R4 ;  /* 0x00006804000085a7 */ /* 0x000ea400080010ff */
[----:B--2---:R-:W-:Y:S05]  /*9730*/  @!P0 BRA `(.L_x_152) ;  /* 0xfffffffc00f08947 */ /* 0x004fea000383ffff */
[----:B------:R-:W-:Y:S05]  /*9740*/  BRA `(.L_x_24) ;  /* 0xffffff8400387947 */ /* 0x000fea000383ffff */
.L_x_32:
[----:B------:R-:W-:Y:S07]  /*9750*/  MOV R0, UR17 ;  /* 0x0000001100007c02 */ /* 0x000fee0008000f00 */
.L_x_153:
[----:B-1----:R1:W2:Y:S02]  /*9760*/  SYNCS.PHASECHK.TRANS64.TRYWAIT P0, [R0+URZ+0x68], R4 ;  /* 0x00006804000075a7 */ /* 0x0022a400080011ff */
[----:B--2---:R-:W-:Y:S05]  /*9770*/  @!P0 NANOSLEEP.SYNCS 0x989680 ;  /* 0x009896800000895d */ /* 0x004fea0003900000 */
[----:B------:R-:W2:Y:S02]  /*9780*/  @!P0 SYNCS.PHASECHK.TRANS64 P0, [R0+URZ+0x68], R4 ;  /* 0x00006804000085a7 */ /* 0x000ea400080010ff */
[----:B--2---:R-:W-:Y:S05]  /*9790*/  @!P0 BRA `(.L_x_153) ;  /* 0xfffffffc00f08947 */ /* 0x004fea000383ffff */
[----:B------:R-:W-:Y:S05]  /*97a0*/  BRA `(.L_x_31) ;  /* 0xffffff8800907947 */ /* 0x000fea000383ffff */
.L_x_37:
[----:B------:R-:W-:-:S07]  /*97b0*/  MOV R0, UR31 ;  /* 0x0000001f00007c02 */ /* 0x000fce0008000f00 */
.L_x_154:
[----:B-1----:R1:W2:Y:S02]  /*97c0*/  SYNCS.PHASECHK.TRANS64.TRYWAIT P0, [R0+URZ+0x120], R3 ;  /* 0x00012003000075a7 */ /* 0x0022a400080011ff */
[----:B--2---:R-:W-:Y:S05]  /*97d0*/  @!P0 NANOSLEEP.SYNCS 0x989680 ;  /* 0x009896800000895d */ /* 0x004fea0003900000 */
[----:B------:R-:W2:Y:S02]  /*97e0*/  @!P0 SYNCS.PHASECHK.TRANS64 P0, [R0+URZ+0x120], R3 ;  /* 0x00012003000085a7 */ /* 0x000ea400080010ff */
[----:B--2---:R-:W-:Y:S05]  /*97f0*/  @!P0 BRA `(.L_x_154) ;  /* 0xfffffffc00f08947 */ /* 0x004fea000383ffff */
[----:B------:R-:W-:Y:S05]  /*9800*/  BRA `(.L_x_155) ;  /* 0xffffff8c00587947 */ /* 0x000fea000383ffff */
.L_x_41:
[----:B------:R-:W-:-:S07]  /*9810*/  MOV R0, UR4 ;  /* 0x0000000400007c02 */ /* 0x000fce0008000f00 */
.L_x_156:
[----:B-1----:R1:W2:Y:S02]  /*9820*/  SYNCS.PHASECHK.TRANS64.TRYWAIT P0, [R0+URZ], R2 ;  /* 0x00000002000075a7 */ /* 0x0022a400080011ff */
[----:B--2---:R-:W-:Y:S05]  /*9830*/  @!P0 NANOSLEEP.SYNCS 0x989680 ;  /* 0x009896800000895d */ /* 0x004fea0003900000 */
[----:B------:R-:W2:Y:S02]  /*9840*/  @!P0 SYNCS.PHASECHK.TRANS64 P0, [R0+URZ], R2 ;  /* 0x00000002000085a7 */ /* 0x000ea400080010ff */
[----:B--2---:R-:W-:Y:S05]  /*9850*/  @!P0 BRA `(.L_x_156) ;  /* 0xfffffffc00f08947 */ /* 0x004fea000383ffff */
[----:B------:R-:W-:Y:S05]  /*9860*/  BRA `(.L_x_157) ;  /* 0xffffff9000f07947 */ /* 0x000fea000383ffff */
.L_x_42:
[----:B------:R-:W-:-:S07]  /*9870*/  MOV R0, UR5 ;  /* 0x0000000500007c02 */ /* 0x000fce0008000f00 */
.L_x_158:
[----:B-1----:R1:W2:Y:S02]  /*9880*/  SYNCS.PHASECHK.TRANS64.TRYWAIT P0, [R0+URZ], R2 ;  /* 0x00000002000075a7 */ /* 0x0022a400080011ff */
[----:B--2---:R-:W-:Y:S05]  /*9890*/  @!P0 NANOSLEEP.SYNCS 0x989680 ;  /* 0x009896800000895d */ /* 0x004fea0003900000 */
[----:B------:R-:W2:Y:S02]  /*98a0*/  @!P0 SYNCS.PHASECHK.TRANS64 P0, [R0+URZ], R2 ;  /* 0x00000002000085a7 */ /* 0x000ea400080010ff */
[----:B--2---:R-:W-:Y:S05]  /*98b0*/  @!P0 BRA `(.L_x_158) ;  /* 0xfffffffc00f08947 */ /* 0x004fea000383ffff */
[----:B------:R-:W-:Y:S05]  /*98c0*/  BRA `(.L_x_159) ;  /* 0xffffff9400007947 */ /* 0x000fea000383ffff */
.L_x_43:
[----:B------:R-:W-:-:S07]  /*98d0*/  MOV R0, UR5 ;  /* 0x0000000500007c02 */ /* 0x000fce0008000f00 */
.L_x_160:
[----:B-1----:R1:W2:Y:S02]  /*98e0*/  SYNCS.PHASECHK.TRANS64.TRYWAIT P0, [R0+URZ], R2 ;  /* 0x00000002000075a7 */ /* 0x0022a400080011ff */
[----:B--2---:R-:W-:Y:S05]  /*98f0*/  @!P0 NANOSLEEP.SYNCS 0x989680 ;  /* 0x009896800000895d */ /* 0x004fea0003900000 */
[----:B------:R-:W2:Y:S02]  /*9900*/  @!P0 SYNCS.PHASECHK.TRANS64 P0, [R0+URZ], R2 ;  /* 0x00000002000085a7 */ /* 0x000ea400080010ff */
[----:B--2---:R-:W-:Y:S05]  /*9910*/  @!P0 BRA `(.L_x_160) ;  /* 0xfffffffc00f08947 */ /* 0x004fea000383ffff */
[----:B------:R-:W-:Y:S05]  /*9920*/  BRA `(.L_x_161) ;  /* 0xffffff9400107947 */ /* 0x000fea000383ffff */
.L_x_44:
[----:B------:R-:W-:-:S07]  /*9930*/  MOV R0, UR5 ;  /* 0x0000000500007c02 */ /* 0x000fce0008000f00 */
.L_x_162:
[----:B-1----:R1:W2:Y:S02]  /*9940*/  SYNCS.PHASECHK.TRANS64.TRYWAIT P0, [R0+URZ], R2 ;  /* 0x00000002000075a7 */ /* 0x0022a400080011ff */
[----:B--2---:R-:W-:Y:S05]  /*9950*/  @!P0 NANOSLEEP.SYNCS 0x989680 ;  /* 0x009896800000895d */ /* 0x004fea0003900000 */
[----:B------:R-:W2:Y:S02]  /*9960*/  @!P0 SYNCS.PHASECHK.TRANS64 P0, [R0+URZ], R2 ;  /* 0x00000002000085a7 */ /* 0x000ea400080010ff */
[----:B--2---:R-:W-:Y:S05]  /*9970*/  @!P0 BRA `(.L_x_162) ;  /* 0xfffffffc00f08947 */ /* 0x004fea000383ffff */
[----:B------:R-:W-:Y:S05]  /*9980*/  BRA `(.L_x_163) ;  /* 0xffffff9400207947 */ /* 0x000fea000383ffff */
.L_x_45:
[----:B------:R-:W-:-:S07]  /*9990*/  MOV R0, UR5 ;  /* 0x0000000500007c02 */ /* 0x000fce0008000f00 */
.L_x_164:
[----:B-1----:R1:W2:Y:S02]  /*99a0*/  SYNCS.PHASECHK.TRANS64.TRYWAIT P0, [R0+URZ], R2 ;  /* 0x00000002000075a7 */ /* 0x0022a400080011ff */
[----:B--2---:R-:W-:Y:S05]  /*99b0*/  @!P0 NANOSLEEP.SYNCS 0x989680 ;  /* 0x009896800000895d */ /* 0x004fea0003900000 */
[----:B------:R-:W2:Y:S02]  /*99c0*/  @!P0 SYNCS.PHASECHK.TRANS64 P0, [R0+URZ], R2 ;  /* 0x00000002000085a7 */ /* 0x000ea400080010ff */
[----:B--2---:R-:W-:Y:S05]  /*99d0*/  @!P0 BRA `(.L_x_164) ;  /* 0xfffffffc00f08947 */ /* 0x004fea000383ffff */
[----:B------:R-:W-:Y:S05]  /*99e0*/  BRA `(.L_x_165) ;  /* 0xffffff9400307947 */ /* 0x000fea000383ffff */
.L_x_46:
[----:B------:R-:W-:-:S07]  /*99f0*/  MOV R0, UR5 ;  /* 0x0000000500007c02 */ /* 0x000fce0008000f00 */
.L_x_166:
[----:B-1----:R1:W2:Y:S02]  /*9a00*/  SYNCS.PHASECHK.TRANS64.TRYWAIT P0, [R0+URZ], R2 ;  /* 0x00000002000075a7 */ /* 0x0022a400080011ff */
[----:B--2---:R-:W-:Y:S05]  /*9a10*/  @!P0 NANOSLEEP.SYNCS 0x989680 ;  /* 0x009896800000895d */ /* 0x004fea0003900000 */
[----:B------:R-:W2:Y:S02]  /*9a20*/  @!P0 SYNCS.PHASECHK.TRANS64 P0, [R0+URZ], R2 ;  /* 0x00000002000085a7 */ /* 0x000ea400080010ff */
[----:B--2---:R-:W-:Y:S05]  /*9a30*/  @!P0 BRA `(.L_x_166) ;  /* 0xfffffffc00f08947 */ /* 0x004fea000383ffff */
[----:B------:R-:W-:Y:S05]  /*9a40*/  BRA `(.L_x_167) ;  /* 0xffffff9400407947 */ /* 0x000fea000383ffff */
.L_x_47:
[----:B------:R-:W-:-:S07]  /*9a50*/  MOV R0, UR5 ;  /* 0x0000000500007c02 */ /* 0x000fce0008000f00 */
.L_x_168:
[----:B-1----:R1:W2:Y:S02]  /*9a60*/  SYNCS.PHASECHK.TRANS64.TRYWAIT P0, [R0+URZ], R2 ;  /* 0x00000002000075a7 */ /* 0x0022a400080011ff */
[----:B--2---:R-:W-:Y:S05]  /*9a70*/  @!P0 NANOSLEEP.SYNCS 0x989680 ;  /* 0x009896800000895d */ /* 0x004fea0003900000 */
[----:B------:R-:W2:Y:S02]  /*9a80*/  @!P0 SYNCS.PHASECHK.TRANS64 P0, [R0+URZ], R2 ;  /* 0x00000002000085a7 */ /* 0x000ea400080010ff */
[----:B--2---:R-:W-:Y:S05]  /*9a90*/  @!P0 BRA `(.L_x_168) ;  /* 0xfffffffc00f08947 */ /* 0x004fea000383ffff */
[----:B------:R-:W-:Y:S05]  /*9aa0*/  BRA `(.L_x_169) ;  /* 0xffffff9400507947 */ /* 0x000fea000383ffff */
.L_x_48:
[----:B------:R-:W-:-:S07]  /*9ab0*/  MOV R0, UR5 ;  /* 0x0000000500007c02 */ /* 0x000fce0008000f00 */
.L_x_170:
[----:B-1----:R1:W2:Y:S02]  /*9ac0*/  SYNCS.PHASECHK.TRANS64.TRYWAIT P0, [R0+URZ], R2 ;  /* 0x00000002000075a7 */ /* 0x0022a400080011ff */
[----:B--2---:R-:W-:Y:S05]  /*9ad0*/  @!P0 NANOSLEEP.SYNCS 0x989680 ;  /* 0x009896800000895d */ /* 0x004fea0003900000 */
[----:B------:R-:W2:Y:S02]  /*9ae0*/  @!P0 SYNCS.PHASECHK.TRANS64 P0, [R0+URZ], R2 ;  /* 0x00000002000085a7 */ /* 0x000ea400080010ff */
[----:B--2---:R-:W-:Y:S05]  /*9af0*/  @!P0 BRA `(.L_x_170) ;  /* 0xfffffffc00f08947 */ /* 0x004fea000383ffff */
[----:B------:R-:W-:Y:S05]  /*9b00*/  BRA `(.L_x_171) ;  /* 0xffffff9400607947 */ /* 0x000fea000383ffff */
.L_x_49:
[----:B------:R-:W-:-:S07]  /*9b10*/  MOV R0, UR5 ;  /* 0x0000000500007c02 */ /* 0x000fce0008000f00 */
.L_x_172:
[----:B-1----:R1:W2:Y:S02]  /*9b20*/  SYNCS.PHASECHK.TRANS64.TRYWAIT P0, [R0+URZ], R2 ;  /* 0x00000002000075a7 */ /* 0x0022a400080011ff */
[----:B--2---:R-:W-:Y:S05]  /*9b30*/  @!P0 NANOSLEEP.SYNCS 0x989680 ;  /* 0x009896800000895d */ /* 0x004fea0003900000 */
[----:B------:R-:W2:Y:S02]  /*9b40*/  @!P0 SYNCS.PHASECHK.TRANS64 P0, [R0+URZ], R2 ;  /* 0x00000002000085a7 */ /* 0x000ea400080010ff */
[----:B--2---:R-:W-:Y:S05]  /*9b50*/  @!P0 BRA `(.L_x_172) ;  /* 0xfffffffc00f08947 */ /* 0x004fea000383ffff */
[----:B------:R-:W-:Y:S05]  /*9b60*/  BRA `(.L_x_173) ;  /* 0xffffff9400707947 */ /* 0x000fea000383ffff */
.L_x_50:
[----:B------:R-:W-:-:S07]  /*9b70*/  MOV R0, UR5 ;  /* 0x0000000500007c02 */ /* 0x000fce0008000f00 */
.L_x_174:
[----:B-1----:R1:W2:Y:S02]  /*9b80*/  SYNCS.PHASECHK.TRANS64.TRYWAIT P0, [R0+URZ], R2 ;  /* 0x00000002000075a7 */ /* 0x0022a400080011ff */
[----:B--2---:R-:W-:Y:S05]  /*9b90*/  @!P0 NANOSLEEP.SYNCS 0x989680 ;  /* 0x009896800000895d */ /* 0x004fea0003900000 */
[----:B------:R-:W2:Y:S02]  /*9ba0*/  @!P0 SYNCS.PHASECHK.TRANS64 P0, [R0+URZ], R2 ;  /* 0x00000002000085a7 */ /* 0x000ea400080010ff */
[----:B--2---:R-:W-:Y:S05]  /*9bb0*/  @!P0 BRA `(.L_x_174) ;  /* 0xfffffffc00f08947 */ /* 0x004fea000383ffff */
[----:B------:R-:W-:Y:S05]  /*9bc0*/  BRA `(.L_x_175) ;  /* 0xffffff9400807947 */ /* 0x000fea000383ffff */
.L_x_51:
[----:B------:R-:W-:-:S07]  /*9bd0*/  MOV R0, UR5 ;  /* 0x0000000500007c02 */ /* 0x000fce0008000f00 */
.L_x_176:
[----:B-1----:R1:W2:Y:S02]  /*9be0*/  SYNCS.PHASECHK.TRANS64.TRYWAIT P0, [R0+URZ], R2 ;  /* 0x00000002000075a7 */ /* 0x0022a400080011ff */
[----:B--2---:R-:W-:Y:S05]  /*9bf0*/  @!P0 NANOSLEEP.SYNCS 0x989680 ;  /* 0x009896800000895d */ /* 0x004fea0003900000 */
[----:B------:R-:W2:Y:S02]  /*9c00*/  @!P0 SYNCS.PHASECHK.TRANS64 P0, [R0+URZ], R2 ;  /* 0x00000002000085a7 */ /* 0x000ea400080010ff */
[----:B--2---:R-:W-:Y:S05]  /*9c10*/  @!P0 BRA `(.L_x_176) ;  /* 0xfffffffc00f08947 */ /* 0x004fea000383ffff */
[----:B------:R-:W-:Y:S05]  /*9c20*/  BRA `(.L_x_177) ;  /* 0xffffff9400907947 */ /* 0x000fea000383ffff */
.L_x_52:
[----:B------:R-:W-:-:S07]  /*9c30*/  MOV R0, UR5 ;  /* 0x0000000500007c02 */ /* 0x000fce0008000f00 */
.L_x_178:
[----:B-1----:R1:W2:Y:S02]  /*9c40*/  SYNCS.PHASECHK.TRANS64.TRYWAIT P0, [R0+URZ], R2 ;  /* 0x00000002000075a7 */ /* 0x0022a400080011ff */
[----:B--2---:R-:W-:Y:S05]  /*9c50*/  @!P0 NANOSLEEP.SYNCS 0x989680 ;  /* 0x009896800000895d */ /* 0x004fea0003900000 */
[----:B------:R-:W2:Y:S02]  /*9c60*/  @!P0 SYNCS.PHASECHK.TRANS64 P0, [R0+URZ], R2 ;  /* 0x00000002000085a7 */ /* 0x000ea400080010ff */
[----:B--2---:R-:W-:Y:S05]  /*9c70*/  @!P0 BRA `(.L_x_178) ;  /* 0xfffffffc00f08947 */ /* 0x004fea000383ffff */
[----:B------:R-:W-:Y:S05]  /*9c80*/  BRA `(.L_x_179) ;  /* 0xffffff9400a07947 */ /* 0x000fea000383ffff */
.L_x_55:
[----:B------:R-:W-:-:S07]  /*9c90*/  MOV R4, UR4 ;  /* 0x0000000400047c02 */ /* 0x000fce0008000f00 */
.L_x_180:
[----:B--2---:R2:W3:Y:S02]  /*9ca0*/  SYNCS.PHASECHK.TRANS64.TRYWAIT P1, [R4+URZ+0x128], R6 ;  /* 0x00012806040075a7 */ /* 0x0044e400080211ff */
[----:B---3--:R-:W-:Y:S05]  /*9cb0*/  @!P1 NANOSLEEP.SYNCS 0x989680 ;  /* 0x009896800000995d */ /* 0x008fea0003900000 */
[----:B------:R-:W3:Y:S02]  /*9cc0*/  @!P1 SYNCS.PHASECHK.TRANS64 P1, [R4+URZ+0x128], R6 ;  /* 0x00012806040095a7 */ /* 0x000ee400080210ff */
[----:B---3--:R-:W-:Y:S05]  /*9cd0*/  @!P1 BRA `(.L_x_180) ;  /* 0xfffffffc00f09947 */ /* 0x008fea000383ffff */
[----:B------:R-:W-:Y:S05]  /*9ce0*/  BRA `(.L_x_181) ;  /* 0xffffff9800107947 */ /* 0x000fea000383ffff */
.L_x_56:
[----:B--2---:R-:W-:-:S07]  /*9cf0*/  MOV R4, UR4 ;  /* 0x0000000400047c02 */ /* 0x004fce0008000f00 */
.L_x_182:
[----:B--2---:R2:W3:Y:S02]  /*9d00*/  SYNCS.PHASECHK.TRANS64.TRYWAIT P1, [R4+URZ+0x120], R5 ;  /* 0x00012005040075a7 */ /* 0x0044e400080211ff */
[----:B---3--:R-:W-:Y:S05]  /*9d10*/  @!P1 NANOSLEEP.SYNCS 0x989680 ;  /* 0x009896800000995d */ /* 0x008fea0003900000 */
[----:B------:R-:W3:Y:S02]  /*9d20*/  @!P1 SYNCS.PHASECHK.TRANS64 P1, [R4+URZ+0x120], R5 ;  /* 0x00012005040095a7 */ /* 0x000ee400080210ff */
[----:B---3--:R-:W-:Y:S05]  /*9d30*/  @!P1 BRA `(.L_x_182) ;  /* 0xfffffffc00f09947 */ /* 0x008fea000383ffff */
[----:B------:R-:W-:Y:S05]  /*9d40*/  BRA `(.L_x_183) ;  /* 0xffffff9800187947 */ /* 0x000fea000383ffff */
.L_x_66:
[----:B--2---:R-:W-:-:S04]  /*9d50*/  MOV R5, UR5 ;  /* 0x0000000500057c02 */ /* 0x004fc80008000f00 */
[----:B------:R2:W3:Y:S03]  /*9d60*/  SYNCS.PHASECHK.TRANS64.TRYWAIT P0, [R5+URZ+0x8], R6 ;  /* 0x00000806050075a7 */ /* 0x0004e600080011ff */
[----:B---3--:R-:W-:Y:S05]  /*9d70*/  @!P0 NANOSLEEP.SYNCS 0x989680 ;  /* 0x009896800000895d */ /* 0x008fea0003900000 */
[----:B------:R-:W3:Y:S02]  /*9d80*/  @!P0 SYNCS.PHASECHK.TRANS64 P0, [R5+URZ+0x8], R6 ;  /* 0x00000806050085a7 */ /* 0x000ee400080010ff */
[----:B---3--:R-:W-:Y:S05]  /*9d90*/  @!P0 BRA `(.L_x_66) ;  /* 0xfffffffc00ec8947 */ /* 0x008fea000383ffff */
[----:B------:R-:W-:Y:S05]  /*9da0*/  BRA `(.L_x_65) ;  /* 0xffffff9800e47947 */ /* 0x000fea000383ffff */
.L_x_68:
[----:B------:R-:W-:Y:S01]  /*9db0*/  BSSY B0, `(.L_x_184) ;  /* 0x0000006000007945 */ /* 0x000fe20003800000 */
[----:B------:R-:W-:-:S07]  /*9dc0*/  MOV R15, 0xffffffff ;  /* 0xffffffff000f7802 */ /* 0x000fce0000000f00 */
[----:B-12--5:R-:W-:Y:S05]  /*9dd0*/  WARPSYNC.COLLECTIVE R15, `(.L_x_185) ;  /* 0x000000000f0c7348 */ /* 0x026fea0003c00000 */
[----:B------:R-:W-:Y:S02]  /*9de0*/  ELECT P6, UR79, PT ;  /* 0x00000000004f782f */ /* 0x000fe400038c0000 */
[----:B------:R-:W-:Y:S01]  /*9df0*/  MOV R14, UR79 ;  /* 0x0000004f000e7c02 */ /* 0x000fe20008000f00 */
[----:B-12--5:R-:W-:Y:S10]  /*9e00*/  ENDCOLLECTIVE ;  /* 0x000000000000791b */ /* 0x026ff40003800000 */
.L_x_185:
[----:B------:R-:W-:Y:S05]  /*9e10*/  BSYNC B0 ;  /* 0x0000000000007941 */ /* 0x000fea0003800000 */
.L_x_184:
[----:B------:R-:W-:Y:S05]  /*9e20*/  BRA `(.L_x_186) ;  /* 0xffffff9c00147947 */ /* 0x000fea000383ffff */
.L_x_70:
[----:B--2---:R-:W-:-:S04]  /*9e30*/  MOV R3, UR5 ;  /* 0x0000000500037c02 */ /* 0x004fc80008000f00 */
[----:B------:R2:W3:Y:S03]  /*9e40*/  SYNCS.PHASECHK.TRANS64.TRYWAIT P0, [R3+URZ+0x8], R4 ;  /* 0x00000804030075a7 */ /* 0x0004e600080011ff */
[----:B---3--:R-:W-:Y:S05]  /*9e50*/  @!P0 NANOSLEEP.SYNCS 0x989680 ;  /* 0x009896800000895d */ /* 0x008fea0003900000 */
[----:B------:R-:W3:Y:S02]  /*9e60*/  @!P0 SYNCS.PHASECHK.TRANS64 P0, [R3+URZ+0x8], R4 ;  /* 0x00000804030085a7 */ /* 0x000ee400080010ff */
[----:B---3--:R-:W-:Y:S05]  /*9e70*/  @!P0 BRA `(.L_x_70) ;  /* 0xfffffffc00ec8947 */ /* 0x008fea000383ffff */
[----:B------:R-:W-:Y:S05]  /*9e80*/  BRA `(.L_x_69) ;  /* 0xffffff9c00187947 */ /* 0x000fea000383ffff */
.L_x_71:
[----:B------:R-:W-:-:S07]  /*9e90*/  MOV R4, UR20 ;  /* 0x0000001400047c02 */ /* 0x000fce0008000f00 */
.L_x_187:
[----:B-1----:R1:W2:Y:S02]  /*9ea0*/  SYNCS.PHASECHK.TRANS64.TRYWAIT P0, [R4+URZ+0x120], R5 ;  /* 0x00012005040075a7 */ /* 0x0022a400080011ff */
[----:B--2---:R-:W-:Y:S05]  /*9eb0*/  @!P0 NANOSLEEP.SYNCS 0x989680 ;  /* 0x009896800000895d */ /* 0x004fea0003900000 */
[----:B------:R-:W2:Y:S02]  /*9ec0*/  @!P0 SYNCS.PHASECHK.TRANS64 P0, [R4+URZ+0x120], R5 ;  /* 0x00012005040085a7 */ /* 0x000ea400080010ff */
[----:B--2---:R-:W-:Y:S05]  /*9ed0*/  @!P0 BRA `(.L_x_187) ;  /* 0xfffffffc00f08947 */ /* 0x004fea000383ffff */
[----:B------:R-:W-:Y:S05]  /*9ee0*/  BRA `(.L_x_188) ;  /* 0xffffffa000107947 */ /* 0x000fea000383ffff */
.L_x_73:
[----:B------:R-:W-:-:S07]  /*9ef0*/  MOV R4, UR25 ;  /* 0x0000001900047c02 */ /* 0x000fce0008000f00 */
.L_x_189:
[----:B-1----:R1:W2:Y:S02]  /*9f00*/  SYNCS.PHASECHK.TRANS64.TRYWAIT P0, [R4+URZ+0x140], R5 ;  /* 0x00014005040075a7 */ /* 0x0022a400080011ff */
[----:B--2---:R-:W-:Y:S05]  /*9f10*/  @!P0 NANOSLEEP.SYNCS 0x989680 ;  /* 0x009896800000895d */ /* 0x004fea0003900000 */
[----:B------:R-:W2:Y:S02]  /*9f20*/  @!P0 SYNCS.PHASECHK.TRANS64 P0, [R4+URZ+0x140], R5 ;  /* 0x00014005040085a7 */ /* 0x000ea400080010ff */
[----:B--2---:R-:W-:Y:S05]  /*9f30*/  @!P0 BRA `(.L_x_189) ;  /* 0xfffffffc00f08947 */ /* 0x004fea000383ffff */
[----:B------:R-:W-:Y:S05]  /*9f40*/  BRA `(.L_x_72) ;  /* 0xffffffa000307947 */ /* 0x000fea000383ffff */
.L_x_77:
[----:B-1----:R-:W-:Y:S07]  /*9f50*/  MOV R4, UR18 ;  /* 0x0000001200047c02 */ /* 0x002fee0008000f00 */
.L_x_190:
[----:B-1----:R1:W2:Y:S02]  /*9f60*/  SYNCS.PHASECHK.TRANS64.TRYWAIT P0, [R4+URZ], R6 ;  /* 0x00000006040075a7 */ /* 0x0022a400080011ff */
[----:B--2---:R-:W-:Y:S05]  /*9f70*/  @!P0 NANOSLEEP.SYNCS 0x989680 ;  /* 0x009896800000895d */ /* 0x004fea0003900000 */
[----:B------:R-:W2:Y:S02]  /*9f80*/  @!P0 SYNCS.PHASECHK.TRANS64 P0, [R4+URZ], R6 ;  /* 0x00000006040085a7 */ /* 0x000ea400080010ff */
[----:B--2---:R-:W-:Y:S05]  /*9f90*/  @!P0 BRA `(.L_x_190) ;  /* 0xfffffffc00f08947 */ /* 0x004fea000383ffff */
[----:B------:R-:W-:Y:S05]  /*9fa0*/  BRA `(.L_x_76) ;  /* 0xffffffa000547947 */ /* 0x000fea000383ffff */
.L_x_81:
[----:B--2---:R-:W-:-:S07]  /*9fb0*/  MOV R0, UR4 ;  /* 0x0000000400007c02 */ /* 0x004fce0008000f00 */
.L_x_191:
[----:B--2---:R2:W3:Y:S02]  /*9fc0*/  SYNCS.PHASECHK.TRANS64.TRYWAIT P0, [R0+URZ], R2 ;  /* 0x00000002000075a7 */ /* 0x0044e400080011ff */
[----:B---3--:R-:W-:Y:S05]  /*9fd0*/  @!P0 NANOSLEEP.SYNCS 0x989680 ;  /* 0x009896800000895d */ /* 0x008fea0003900000 */
[----:B------:R-:W3:Y:S02]  /*9fe0*/  @!P0 SYNCS.PHASECHK.TRANS64 P0, [R0+URZ], R2 ;  /* 0x00000002000085a7 */ /* 0x000ee400080010ff */
[----:B---3--:R-:W-:Y:S05]  /*9ff0*/  @!P0 BRA `(.L_x_191) ;  /* 0xfffffffc00f08947 */ /* 0x008fea000383ffff */
[----:B------:R-:W-:Y:S05]  /*a000*/  BRA `(.L_x_192) ;  /* 0xffffffa4005c7947 */ /* 0x000fea000383ffff */
.L_x_84:
[----:B------:R-:W-:-:S07]  /*a010*/  MOV R0, UR20 ;  /* 0x0000001400007c02 */ /* 0x000fce0008000f00 */
.L_x_193:
[----:B--2---:R2:W3:Y:S02]  /*a020*/  SYNCS.PHASECHK.TRANS64.TRYWAIT P1, [R0+URZ+0x150], R2 ;  /* 0x00015002000075a7 */ /* 0x0044e400080211ff */
[----:B---3--:R-:W-:Y:S05]  /*a030*/  @!P1 NANOSLEEP.SYNCS 0x989680 ;  /* 0x009896800000995d */ /* 0x008fea0003900000 */
[----:B------:R-:W3:Y:S02]  /*a040*/  @!P1 SYNCS.PHASECHK.TRANS64 P1, [R0+URZ+0x150], R2 ;  /* 0x00015002000095a7 */ /* 0x000ee400080210ff */
[----:B---3--:R-:W-:Y:S05]  /*a050*/  @!P1 BRA `(.L_x_193) ;  /* 0xfffffffc00f09947 */ /* 0x008fea000383ffff */
[----:B------:R-:W-:Y:S05]  /*a060*/  BRA `(.L_x_194) ;  /* 0xffffffa400a87947 */ /* 0x000fea000383ffff */
.L_x_89:
[----:B------:R-:W-:Y:S07]  /*a070*/  MOV R2, UR31 ;  /* 0x0000001f00027c02 */ /* 0x000fee0008000f00 */
.L_x_195:
[----:B-1----:R1:W2:Y:S02]  /*a080*/  SYNCS.PHASECHK.TRANS64.TRYWAIT P0, [R2+URZ+0x120], R3 ;  /* 0x00012003020075a7 */ /* 0x0022a400080011ff */
[----:B--2---:R-:W-:Y:S05]  /*a090*/  @!P0 NANOSLEEP.SYNCS 0x989680 ;  /* 0x009896800000895d */ /* 0x004fea0003900000 */
[----:B------:R-:W2:Y:S02]  /*a0a0*/  @!P0 SYNCS.PHASECHK.TRANS64 P0, [R2+URZ+0x120], R3 ;  /* 0x00012003020085a7 */ /* 0x000ea400080010ff */
[----:B--2---:R-:W-:Y:S05]  /*a0b0*/  @!P0 BRA `(.L_x_195) ;  /* 0xfffffffc00f08947 */ /* 0x004fea000383ffff */
[----:B------:R-:W-:Y:S05]  /*a0c0*/  BRA `(.L_x_196) ;  /* 0xffffffa800fc7947 */ /* 0x000fea000383ffff */
.L_x_92:
[----:B------:R-:W-:Y:S07]  /*a0d0*/  MOV R2, UR31 ;  /* 0x0000001f00027c02 */ /* 0x000fee0008000f00 */
.L_x_197:
[----:B-1----:R1:W2:Y:S02]  /*a0e0*/  SYNCS.PHASECHK.TRANS64.TRYWAIT P2, [R2+URZ+0x118], R3 ;  /* 0x00011803020075a7 */ /* 0x0022a400080411ff */
[----:B--2---:R-:W-:Y:S05]  /*a0f0*/  @!P2 NANOSLEEP.SYNCS 0x989680 ;  /* 0x009896800000a95d */ /* 0x004fea0003900000 */
[----:B------:R-:W2:Y:S02]  /*a100*/  @!P2 SYNCS.PHASECHK.TRANS64 P2, [R2+URZ+0x118], R3 ;  /* 0x000118030200a5a7 */ /* 0x000ea400080410ff */
[----:B--2---:R-:W-:Y:S05]  /*a110*/  @!P2 BRA `(.L_x_197) ;  /* 0xfffffffc00f0a947 */ /* 0x004fea000383ffff */
[----:B------:R-:W-:Y:S05]  /*a120*/  BRA `(.L_x_91) ;  /* 0xffffffb000607947 */ /* 0x000fea000383ffff */
.L_x_95:
[----:B-1----:R-:W-:Y:S07]  /*a130*/  MOV R2, UR31 ;  /* 0x0000001f00027c02 */ /* 0x002fee0008000f00 */
.L_x_198:
[----:B-1----:R1:W2:Y:S02]  /*a140*/  SYNCS.PHASECHK.TRANS64.TRYWAIT P1, [R2+URZ+0xf0], R8 ;  /* 0x0000f008020075a7 */ /* 0x0022a400080211ff */
[----:B--2---:R-:W-:Y:S05]  /*a150*/  @!P1 NANOSLEEP.SYNCS 0x989680 ;  /* 0x009896800000995d */ /* 0x004fea0003900000 */
[----:B------:R-:W2:Y:S02]  /*a160*/  @!P1 SYNCS.PHASECHK.TRANS64 P1, [R2+URZ+0xf0], R8 ;  /* 0x0000f008020095a7 */ /* 0x000ea400080210ff */
[----:B--2---:R-:W-:Y:S05]  /*a170*/  @!P1 BRA `(.L_x_198) ;  /* 0xfffffffc00f09947 */ /* 0x004fea000383ffff */
[----:B------:R-:W-:Y:S05]  /*a180*/  BRA `(.L_x_199) ;  /* 0xffffffb000f07947 */ /* 0x000fea000383ffff */
.L_x_96:
[----:B------:R-:W-:Y:S07]  /*a190*/  MOV R2, UR31 ;  /* 0x0000001f00027c02 */ /* 0x000fee0008000f00 */
.L_x_200:
[----:B-1----:R1:W2:Y:S02]  /*a1a0*/  SYNCS.PHASECHK.TRANS64.TRYWAIT P1, [R2+URZ+0xf8], R8 ;  /* 0x0000f808020075a7 */ /* 0x0022a400080211ff */
[----:B--2---:R-:W-:Y:S05]  /*a1b0*/  @!P1 NANOSLEEP.SYNCS 0x989680 ;  /* 0x009896800000995d */ /* 0x004fea0003900000 */
[----:B------:R-:W2:Y:S02]  /*a1c0*/  @!P1 SYNCS.PHASECHK.TRANS64 P1, [R2+URZ+0xf8], R8 ;  /* 0x0000f808020095a7 */ /* 0x000ea400080210ff */
[----:B--2---:R-:W-:Y:S05]  /*a1d0*/  @!P1 BRA `(.L_x_200) ;  /* 0xfffffffc00f09947 */ /* 0x004fea000383ffff */
[----:B------:R-:W-:Y:S05]  /*a1e0*/  BRA `(.L_x_201) ;  /* 0xffffffb400487947 */ /* 0x000fea000383ffff */
.L_x_97:
[----:B------:R-:W-:Y:S07]  /*a1f0*/  MOV R2, UR31 ;  /* 0x0000001f00027c02 */ /* 0x000fee0008000f00 */
.L_x_202:
[----:B-1----:R1:W2:Y:S02]  /*a200*/  SYNCS.PHASECHK.TRANS64.TRYWAIT P1, [R2+URZ+0x100], R8 ;  /* 0x00010008020075a7 */ /* 0x0022a400080211ff */
[----:B--2---:R-:W-:Y:S05]  /*a210*/  @!P1 NANOSLEEP.SYNCS 0x989680 ;  /* 0x009896800000995d */ /* 0x004fea0003900000 */
[----:B------:R-:W2:Y:S02]  /*a220*/  @!P1 SYNCS.PHASECHK.TRANS64 P1, [R2+URZ+0x100], R8 ;  /* 0x00010008020095a7 */ /* 0x000ea400080210ff */
[----:B--2---:R-:W-:Y:S05]  /*a230*/  @!P1 BRA `(.L_x_202) ;  /* 0xfffffffc00f09947 */ /* 0x004fea000383ffff */
[----:B------:R-:W-:Y:S05]  /*a240*/  BRA `(.L_x_203) ;  /* 0xffffffb400b07947 */ /* 0x000fea000383ffff */
.L_x_98:
[----:B------:R-:W-:Y:S07]  /*a250*/  MOV R2, UR31 ;  /* 0x0000001f00027c02 */ /* 0x000fee0008000f00 */
.L_x_204:
[----:B-1----:R1:W2:Y:S02]  /*a260*/  SYNCS.PHASECHK.TRANS64.TRYWAIT P0, [R2+URZ+0x108], R8 ;  /* 0x00010808020075a7 */ /* 0x0022a400080011ff */
[----:B--2---:R-:W-:Y:S05]  /*a270*/  @!P0 NANOSLEEP.SYNCS 0x989680 ;  /* 0x009896800000895d */ /* 0x004fea0003900000 */
[----:B------:R-:W2:Y:S02]  /*a280*/  @!P0 SYNCS.PHASECHK.TRANS64 P0, [R2+URZ+0x108], R8 ;  /* 0x00010808020085a7 */ /* 0x000ea400080010ff */
[----:B--2---:R-:W-:Y:S05]  /*a290*/  @!P0 BRA `(.L_x_204) ;  /* 0xfffffffc00f08947 */ /* 0x004fea000383ffff */
[----:B------:R-:W-:Y:S05]  /*a2a0*/  BRA `(.L_x_205) ;  /* 0xffffffb800207947 */ /* 0x000fea000383ffff */
.L_x_100:
[----:B--2---:R-:W-:-:S07]  /*a2b0*/  MOV R0, UR31 ;  /* 0x0000001f00007c02 */ /* 0x004fce0008000f00 */
.L_x_206:
[----:B-1----:R1:W2:Y:S02]  /*a2c0*/  SYNCS.PHASECHK.TRANS64.TRYWAIT P0, [R0+URZ+0xf0], R2 ;  /* 0x0000f002000075a7 */ /* 0x0022a400080011ff */
[----:B--2---:R-:W-:Y:S05]  /*a2d0*/  @!P0 NANOSLEEP.SYNCS 0x989680 ;  /* 0x009896800000895d */ /* 0x004fea0003900000 */
[----:B------:R-:W2:Y:S02]  /*a2e0*/  @!P0 SYNCS.PHASECHK.TRANS64 P0, [R0+URZ+0xf0], R2 ;  /* 0x0000f002000085a7 */ /* 0x000ea400080010ff */
[----:B--2---:R-:W-:Y:S05]  /*a2f0*/  @!P0 BRA `(.L_x_206) ;  /* 0xfffffffc00f08947 */ /* 0x004fea000383ffff */
[----:B------:R-:W-:Y:S05]  /*a300*/  BRA `(.L_x_207) ;  /* 0xffffffb800a87947 */ /* 0x000fea000383ffff */
.L_x_101:
[----:B-12---:R-:W-:-:S07]  /*a310*/  MOV R0, UR31 ;  /* 0x0000001f00007c02 */ /* 0x006fce0008000f00 */
.L_x_208:
[----:B-1----:R1:W2:Y:S02]  /*a320*/  SYNCS.PHASECHK.TRANS64.TRYWAIT P0, [R0+URZ+0xf8], R2 ;  /* 0x0000f802000075a7 */ /* 0x0022a400080011ff */
[----:B--2---:R-:W-:Y:S05]  /*a330*/  @!P0 NANOSLEEP.SYNCS 0x989680 ;  /* 0x009896800000895d */ /* 0x004fea0003900000 */
[----:B------:R-:W2:Y:S02]  /*a340*/  @!P0 SYNCS.PHASECHK.TRANS64 P0, [R0+URZ+0xf8], R2 ;  /* 0x0000f802000085a7 */ /* 0x000ea400080010ff */
[----:B--2---:R-:W-:Y:S05]  /*a350*/  @!P0 BRA `(.L_x_208) ;  /* 0xfffffffc00f08947 */ /* 0x004fea000383ffff */
[----:B------:R-:W-:Y:S05]  /*a360*/  BRA `(.L_x_209) ;  /* 0xffffffb800987947 */ /* 0x000fea000383ffff */
.L_x_102:
[----:B-12---:R-:W-:-:S07]  /*a370*/  MOV R0, UR31 ;  /* 0x0000001f00007c02 */ /* 0x006fce0008000f00 */
.L_x_210:
[----:B-1----:R1:W2:Y:S02]  /*a380*/  SYNCS.PHASECHK.TRANS64.TRYWAIT P0, [R0+URZ+0x100], R2 ;  /* 0x00010002000075a7 */ /* 0x0022a400080011ff */
[----:B--2---:R-:W-:Y:S05]  /*a390*/  @!P0 NANOSLEEP.SYNCS 0x989680 ;  /* 0x009896800000895d */ /* 0x004fea0003900000 */
[----:B------:R-:W2:Y:S02]  /*a3a0*/  @!P0 SYNCS.PHASECHK.TRANS64 P0, [R0+URZ+0x100], R2 ;  /* 0x00010002000085a7 */ /* 0x000ea400080010ff */
[----:B--2---:R-:W-:Y:S05]  /*a3b0*/  @!P0 BRA `(.L_x_210) ;  /* 0xfffffffc00f08947 */ /* 0x004fea000383ffff */
[----:B------:R-:W-:Y:S05]  /*a3c0*/  BRA `(.L_x_211) ;  /* 0xffffffb800887947 */ /* 0x000fea000383ffff */
.L_x_104:
[----:B------:R-:W-:Y:S07]  /*a3d0*/  MOV R0, UR44 ;  /* 0x0000002c00007c02 */ /* 0x000fee0008000f00 */
.L_x_212:
[----:B-1----:R1:W2:Y:S02]  /*a3e0*/  SYNCS.PHASECHK.TRANS64.TRYWAIT P0, [R0+URZ+0x120], R2 ;  /* 0x00012002000075a7 */ /* 0x0022a400080011ff */
[----:B--2---:R-:W-:Y:S05]  /*a3f0*/  @!P0 NANOSLEEP.SYNCS 0x989680 ;  /* 0x009896800000895d */ /* 0x004fea0003900000 */
[----:B------:R-:W2:Y:S02]  /*a400*/  @!P0 SYNCS.PHASECHK.TRANS64 P0, [R0+URZ+0x120], R2 ;  /* 0x00012002000085a7 */ /* 0x000ea400080010ff */
[----:B--2---:R-:W-:Y:S05]  /*a410*/  @!P0 BRA `(.L_x_212) ;  /* 0xfffffffc00f08947 */ /* 0x004fea000383ffff */
[----:B------:R-:W-:Y:S05]  /*a420*/  BRA `(.L_x_213) ;  /* 0xffffffbc00647947 */ /* 0x000fea000383ffff */
.L_x_115:
[----:B-1----:R-:W-:Y:S04]  /*a430*/  MOV R2, UR44 ;  /* 0x0000002c00027c02 */ /* 0x002fe80008000f00 */
[----:B------:R1:W3:Y:S03]  /*a440*/  SYNCS.PHASECHK.TRANS64.TRYWAIT P1, [R2+URZ+0xd0], R3 ;  /* 0x0000d003020075a7 */ /* 0x0002e600080211ff */
[----:B---3--:R-:W-:Y:S05]  /*a450*/  @!P1 NANOSLEEP.SYNCS 0x989680 ;  /* 0x009896800000995d */ /* 0x008fea0003900000 */
[----:B------:R-:W3:Y:S02]  /*a460*/  @!P1 SYNCS.PHASECHK.TRANS64 P1, [R2+URZ+0xd0], R3 ;  /* 0x0000d003020095a7 */ /* 0x000ee400080210ff */
[----:B---3--:R-:W-:Y:S05]  /*a470*/  @!P1 BRA `(.L_x_115) ;  /* 0xfffffffc00ec9947 */ /* 0x008fea000383ffff */
[----:B------:R-:W-:Y:S05]  /*a480*/  BRA `(.L_x_114) ;  /* 0xffffffcc00207947 */ /* 0x000fea000383ffff */
.L_x_117:
[----:B-1----:R1:W2:Y:S02]  /*a490*/  SYNCS.PHASECHK.TRANS64.TRYWAIT P0, [R63+URZ+0x130], R0 ;  /* 0x000130003f0075a7 */ /* 0x0022a400080011ff */
[----:B--2---:R-:W-:Y:S05]  /*a4a0*/  @!P0 NANOSLEEP.SYNCS 0x989680 ;  /* 0x009896800000895d */ /* 0x004fea0003900000 */
[----:B------:R-:W2:Y:S02]  /*a4b0*/  @!P0 SYNCS.PHASECHK.TRANS64 P0, [R63+URZ+0x130], R0 ;  /* 0x000130003f0085a7 */ /* 0x000ea400080010ff */
[----:B--2---:R-:W-:Y:S05]  /*a4c0*/  @!P0 BRA `(.L_x_117) ;  /* 0xfffffffc00f08947 */ /* 0x004fea000383ffff */
[----:B------:R-:W-:Y:S05]  /*a4d0*/  BRA `(.L_x_116) ;  /* 0xffffffcc00407947 */ /* 0x000fea000383ffff */
.L_x_126:
[----:B--2---:R2:W3:Y:S02]  /*a4e0*/  SYNCS.PHASECHK.TRANS64.TRYWAIT P0, [R4+URZ+0xd0], R0 ;  /* 0x0000d000040075a7 */ /* 0x0044e400080011ff */
[----:B---3--:R-:W-:Y:S05]  /*a4f0*/  @!P0 NANOSLEEP.SYNCS 0x989680 ;  /* 0x009896800000895d */ /* 0x008fea0003900000 */
[----:B------:R-:W3:Y:S02]  /*a500*/  @!P0 SYNCS.PHASECHK.TRANS64 P0, [R4+URZ+0xd0], R0 ;  /* 0x0000d000040085a7 */ /* 0x000ee400080010ff */
[----:B---3--:R-:W-:Y:S05]  /*a510*/  @!P0 BRA `(.L_x_126) ;  /* 0xfffffffc00f08947 */ /* 0x008fea000383ffff */
[----:B------:R-:W-:Y:S05]  /*a520*/  BRA `(.L_x_125) ;  /* 0xffffffd4005c7947 */ /* 0x000fea000383ffff */
.L_x_134:
[----:B--2---:R2:W3:Y:S02]  /*a530*/  SYNCS.PHASECHK.TRANS64.TRYWAIT P0, [R2+URZ+0xd0], R4 ;  /* 0x0000d004020075a7 */ /* 0x0044e400080011ff */
[----:B---3--:R-:W-:Y:S05]  /*a540*/  @!P0 NANOSLEEP.SYNCS 0x989680 ;  /* 0x009896800000895d */ /* 0x008fea0003900000 */
[----:B------:R-:W3:Y:S02]  /*a550*/  @!P0 SYNCS.PHASECHK.TRANS64 P0, [R2+URZ+0xd0], R4 ;  /* 0x0000d004020085a7 */ /* 0x000ee400080010ff */
[----:B---3--:R-:W-:Y:S05]  /*a560*/  @!P0 BRA `(.L_x_134) ;  /* 0xfffffffc00f08947 */ /* 0x008fea000383ffff */
[----:B------:R-:W-:Y:S05]  /*a570*/  BRA `(.L_x_133) ;  /* 0xffffffdc007c7947 */ /* 0x000fea000383ffff */
.L_x_142:
[----:B--2---:R2:W3:Y:S02]  /*a580*/  SYNCS.PHASECHK.TRANS64.TRYWAIT P0, [R3+URZ+0xd0], R0 ;  /* 0x0000d000030075a7 */ /* 0x0044e400080011ff */
[----:B---3--:R-:W-:Y:S05]  /*a590*/  @!P0 NANOSLEEP.SYNCS 0x989680 ;  /* 0x009896800000895d */ /* 0x008fea0003900000 */
[----:B------:R-:W3:Y:S02]  /*a5a0*/  @!P0 SYNCS.PHASECHK.TRANS64 P0, [R3+URZ+0xd0], R0 ;  /* 0x0000d000030085a7 */ /* 0x000ee400080010ff */
[----:B---3--:R-:W-:Y:S05]  /*a5b0*/  @!P0 BRA `(.L_x_142) ;  /* 0xfffffffc00f08947 */ /* 0x008fea000383ffff */
[----:B------:R-:W-:Y:S05]  /*a5c0*/  BRA `(.L_x_141) ;  /* 0xffffffe400987947 */ /* 0x000fea000383ffff */
        .weak           $__internal_0_$__cuda_sm10x_tcgen05_guardrail_trap_col_being_dealloced_not_returned_by_alloc
        .type           $__internal_0_$__cuda_sm10x_tcgen05_guardrail_trap_col_being_dealloced_not_returned_by_alloc,@function
        .size           $__internal_0_$__cuda_sm10x_tcgen05_guardrail_trap_col_being_dealloced_not_returned_by_alloc,($__internal_1_$__cuda_sm10x_tcgen05_guardrail_trap_phase_invalid_during_alloc - $__internal_0_$__cuda_sm10x_tcgen05_guardrail_trap_col_being_dealloced_not_returned_by_alloc)
$__internal_0_$__cuda_sm10x_tcgen05_guardrail_trap_col_being_dealloced_not_returned_by_alloc:
[----:B------:R-:W-:Y:S05]  /*a5d0*/  BPT.TRAP 0x1 ;  /* 0x000000040000795c */ /* 0x000fea0000300000 */
[----:B------:R-:W-:-:S04]  /*a5e0*/  HFMA2 R3, -RZ, RZ, 0, 0 ;  /* 0x00000000ff037431 */ /* 0x000fc800000001ff */
[----:B------:R-:W-:Y:S05]  /*a5f0*/  RET.REL.NODEC R2 `(_ZN7cutlass13device_kernelINS_4conv6kernel13ConvUniversalINS1_16ConvProblemShapeILNS1_8OperatorE1ELi2EEENS1_10collective14CollectiveConvINS1_47MainloopSm100TmaUmmaWarpSpecializedImplicitGemmILS5_1ELi13ELi2ELi1ELi2EN4cute5tupleIJNSA_1CILi2EEENSC_ILi1EEESE_EEEEENSB_IJNSC_ILi128EEESH_NSB_IJNSC_ILi64EEEEEEEEENS_6half_tESL_NSA_8TiledMMAINSA_8MMA_AtomIJNSA_26SM100_MMA_F16BF16_2x1SM_SSISL_SL_fLi128ELi128ELNSA_4UMMA5MajorE0ELSQ_1ELNSP_7ScaleInE0ELSR_0EEEEEENSA_6LayoutINSB_IJSE_SE_SE_EEENSB_IJNSC_ILi0EEESW_SW_EEEEENSB_IJNSA_10UnderscoreESZ_SZ_EEEEENS7_6detail27Sm100ImplicitGemmTileTraitsINSA_25SM100_TMA_2SM_LOAD_IM2COLENSA_14ComposedLayoutINSA_7SwizzleILi3ELi4ELi3EEENSA_18smem_ptr_flag_bitsILi16EEENSU_INSB_IJNSC_ILi8EEESI_EEENSB_IJSI_SE_EEEEEEEvEENS13_INSA_18SM100_TMA_2SM_LOADENS15_IS17_S19_NSU_INSB_IJSI_S1A_EEENSB_IJSE_SI_EEEEEEEvEEEENS_8epilogue10collective18CollectiveEpilogueINS1N_23Sm100TmaWarpSpecializedILi4ELi2ELi16ELb1ELb0EEEJNSB_IJSI_SH_SJ_EEENSB_IJNSU_ISI_SE_EENSU_INSB_IJNSC_ILi16EEESD_EEES1I_EEEEESL_NSB_IJNSB_IJlllEEESE_SW_EEESL_S1Z_NS1N_6fusion15FusionCallbacksIS1R_NS20_17LinearCombinationISL_fSL_fLNS_15FloatRoundStyleE2EEES1S_S1X_JEEENSA_5SM1004TMEM4LOAD26SM100_TMEM_LOAD_32dp32b16xENSA_20SM90_TMA_LOAD_IM2COLENS15_INS16_ILi1ELi4ELi3EEES19_NSU_INSB_IJS1A_S1U_EEENSB_IJS1U_SE_EEEEEEENSA_39AutoVectorizingCopyWithAssumedAlignmentILi128EEENSA_21SM90_TMA_STORE_IM2COLES2F_S2H_S2H_EEEvvEEEEvNT_6ParamsE) ;  /* 0xffffff5802807950 */ /* 0x000fea0003c3ffff */
        .weak           $__internal_1_$__cuda_sm10x_tcgen05_guardrail_trap_phase_invalid_during_alloc
        .type           $__internal_1_$__cuda_sm10x_tcgen05_guardrail_trap_phase_invalid_during_alloc,@function
        .size           $__internal_1_$__cuda_sm10x_tcgen05_guardrail_trap_phase_invalid_during_alloc,($__internal_2_$__cuda_sm10x_tcgen05_guardrail_trap_unallocated_columns_being_dealloced - $__internal_1_$__cuda_sm10x_tcgen05_guardrail_trap_phase_invalid_during_alloc)
$__internal_1_$__cuda_sm10x_tcgen05_guardrail_trap_phase_invalid_during_alloc:
[----:B------:R-:W-:Y:S05]  /*a600*/  BPT.TRAP 0x1 ;  /* 0x000000040000795c */ /* 0x000fea0000300000 */
[----:B------:R-:W-:-:S04]  /*a610*/  MOV R5, 0x0 ;  /* 0x0000000000057802 */ /* 0x000fc80000000f00 */
[----:B------:R-:W-:Y:S05]  /*a620*/  RET.REL.NODEC R4 `(_ZN7cutlass13device_kernelINS_4conv6kernel13ConvUniversalINS1_16ConvProblemShapeILNS1_8OperatorE1ELi2EEENS1_10collective14CollectiveConvINS1_47MainloopSm100TmaUmmaWarpSpecializedImplicitGemmILS5_1ELi13ELi2ELi1ELi2EN4cute5tupleIJNSA_1CILi2EEENSC_ILi1EEESE_EEEEENSB_IJNSC_ILi128EEESH_NSB_IJNSC_ILi64EEEEEEEEENS_6half_tESL_NSA_8TiledMMAINSA_8MMA_AtomIJNSA_26SM100_MMA_F16BF16_2x1SM_SSISL_SL_fLi128ELi128ELNSA_4UMMA5MajorE0ELSQ_1ELNSP_7ScaleInE0ELSR_0EEEEEENSA_6LayoutINSB_IJSE_SE_SE_EEENSB_IJNSC_ILi0EEESW_SW_EEEEENSB_IJNSA_10UnderscoreESZ_SZ_EEEEENS7_6detail27Sm100ImplicitGemmTileTraitsINSA_25SM100_TMA_2SM_LOAD_IM2COLENSA_14ComposedLayoutINSA_7SwizzleILi3ELi4ELi3EEENSA_18smem_ptr_flag_bitsILi16EEENSU_INSB_IJNSC_ILi8EEESI_EEENSB_IJSI_SE_EEEEEEEvEENS13_INSA_18SM100_TMA_2SM_LOADENS15_IS17_S19_NSU_INSB_IJSI_S1A_EEENSB_IJSE_SI_EEEEEEEvEEEENS_8epilogue10collective18CollectiveEpilogueINS1N_23Sm100TmaWarpSpecializedILi4ELi2ELi16ELb1ELb0EEEJNSB_IJSI_SH_SJ_EEENSB_IJNSU_ISI_SE_EENSU_INSB_IJNSC_ILi16EEESD_EEES1I_EEEEESL_NSB_IJNSB_IJlllEEESE_SW_EEESL_S1Z_NS1N_6fusion15FusionCallbacksIS1R_NS20_17LinearCombinationISL_fSL_fLNS_15FloatRoundStyleE2EEES1S_S1X_JEEENSA_5SM1004TMEM4LOAD26SM100_TMEM_LOAD_32dp32b16xENSA_20SM90_TMA_LOAD_IM2COLENS15_INS16_ILi1ELi4ELi3EEES19_NSU_INSB_IJS1A_S1U_EEENSB_IJS1U_SE_EEEEEEENSA_39AutoVectorizingCopyWithAssumedAlignmentILi128EEENSA_21SM90_TMA_STORE_IM2COLES2F_S2H_S2H_EEEvvEEEEvNT_6ParamsE) ;  /* 0xffffff5804747950 */ /* 0x000fea0003c3ffff */
        .weak           $__internal_2_$__cuda_sm10x_tcgen05_guardrail_trap_unallocated_columns_being_dealloced
        .type           $__internal_2_$__cuda_sm10x_tcgen05_guardrail_trap_unallocated_columns_being_dealloced,@function
        .size           $__internal_2_$__cuda_sm10x_tcgen05_guardrail_trap_unallocated_columns_being_dealloced,(.L_x_215 - $__internal_2_$__cuda_sm10x_tcgen05_guardrail_trap_unallocated_columns_being_dealloced)
$__internal_2_$__cuda_sm10x_tcgen05_guardrail_trap_unallocated_columns_being_dealloced:
[----:B------:R-:W-:Y:S05]  /*a630*/  BPT.TRAP 0x1 ;  /* 0x000000040000795c */ /* 0x000fea0000300000 */
[----:B------:R-:W-:-:S04]  /*a640*/  HFMA2 R3, -RZ, RZ, 0, 0 ;  /* 0x00000000ff037431 */ /* 0x000fc800000001ff */
[----:B------:R-:W-:Y:S05]  /*a650*/  RET.REL.NODEC R2 `(_ZN7cutlass13device_kernelINS_4conv6kernel13ConvUniversalINS1_16ConvProblemShapeILNS1_8OperatorE1ELi2EEENS1_10collective14CollectiveConvINS1_47MainloopSm100TmaUmmaWarpSpecializedImplicitGemmILS5_1ELi13ELi2ELi1ELi2EN4cute5tupleIJNSA_1CILi2EEENSC_ILi1EEESE_EEEEENSB_IJNSC_ILi128EEESH_NSB_IJNSC_ILi64EEEEEEEEENS_6half_tESL_NSA_8TiledMMAINSA_8MMA_AtomIJNSA_26SM100_MMA_F16BF16_2x1SM_SSISL_SL_fLi128ELi128ELNSA_4UMMA5MajorE0ELSQ_1ELNSP_7ScaleInE0ELSR_0EEEEEENSA_6LayoutINSB_IJSE_SE_SE_EEENSB_IJNSC_ILi0EEESW_SW_EEEEENSB_IJNSA_10UnderscoreESZ_SZ_EEEEENS7_6detail27Sm100ImplicitGemmTileTraitsINSA_25SM100_TMA_2SM_LOAD_IM2COLENSA_14ComposedLayoutINSA_7SwizzleILi3ELi4ELi3EEENSA_18smem_ptr_flag_bitsILi16EEENSU_INSB_IJNSC_ILi8EEESI_EEENSB_IJSI_SE_EEEEEEEvEENS13_INSA_18SM100_TMA_2SM_LOADENS15_IS17_S19_NSU_INSB_IJSI_S1A_EEENSB_IJSE_SI_EEEEEEEvEEEENS_8epilogue10collective18CollectiveEpilogueINS1N_23Sm100TmaWarpSpecializedILi4ELi2ELi16ELb1ELb0EEEJNSB_IJSI_SH_SJ_EEENSB_IJNSU_ISI_SE_EENSU_INSB_IJNSC_ILi16EEESD_EEES1I_EEEEESL_NSB_IJNSB_IJlllEEESE_SW_EEESL_S1Z_NS1N_6fusion15FusionCallbacksIS1R_NS20_17LinearCombinationISL_fSL_fLNS_15FloatRoundStyleE2EEES1S_S1X_JEEENSA_5SM1004TMEM4LOAD26SM100_TMEM_LOAD_32dp32b16xENSA_20SM90_TMA_LOAD_IM2COLENS15_INS16_ILi1ELi4ELi3EEES19_NSU_INSB_IJS1A_S1U_EEENSB_IJS1U_SE_EEEEEEENSA_39AutoVectorizingCopyWithAssumedAlignmentILi128EEENSA_21SM90_TMA_STORE_IM2COLES2F_S2H_S2H_EEEvvEEEEvNT_6ParamsE) ;  /* 0xffffff5802687950 */ /* 0x000fea0003c3ffff */
.L_x_214:
[----:B------:R-:W-:-:S00]  /*a660*/  BRA `(.L_x_214) ;  /* 0xfffffffc00fc7947 */ /* 0x000fc0000383ffff */
[----:B------:R-:W-:-:S00]  /*a670*/  NOP ;  /* 0x0000000000007918 */ /* 0x000fc00000000000 */
        /* <DEDUP_REMOVED lines=8> */
.L_x_215:


//--------------------- .nv.global.init           --------------------------
	.section	.nv.global.init,"aw",@progbits
.nv.global.init:
	.type		$str$29,@object
	.size		$str$29,($str$30 - $str$29)
$str$29:
        /*0000*/ 	.byte	0x28, 0x61, 0x64, 0x64, 0x72, 0x65, 0x73, 0x73, 0x20, 0x26, 0x20, 0x6d, 0x61, 0x73, 0x6b, 0x29
        /*0010*/ 	.byte	0x20, 0x3d, 0x3d, 0x20, 0x30, 0x00
	.type		$str$30,@object
	.size		$str$30,($str$28 - $str$30)
$str$30:
        /*0016*/ 	.byte	0x2f, 0x74, 0x6d, 0x70, 0x2f, 0x63, 0x75, 0x74, 0x6c, 0x61, 0x73, 0x73, 0x5f, 0x73, 0x77, 0x65
        /*0026*/ 	.byte	0x65, 0x70, 0x5f, 0x73, 0x72, 0x63, 0x2f, 0x69, 0x6e, 0x63, 0x6c, 0x75, 0x64, 0x65, 0x2f, 0x63
        /*0036*/ 	.byte	0x75, 0x74, 0x65, 0x2f, 0x70, 0x6f, 0x69, 0x6e, 0x74, 0x65, 0x72, 0x5f, 0x66, 0x6c, 0x61, 0x67
        /*0046*/ 	.byte	0x67, 0x65, 0x64, 0x2e, 0x68, 0x70, 0x70, 0x00
	.type		$str$28,@object
	.size		$str$28,($str$27 - $str$28)
$str$28:
        /*004e*/ 	.byte	0x2f, 0x74, 0x6d, 0x70, 0x2f, 0x63, 0x75, 0x74, 0x6c, 0x61, 0x73, 0x73, 0x5f, 0x73, 0x77, 0x65
        /*005e*/ 	.byte	0x65, 0x70, 0x5f, 0x73, 0x72, 0x63, 0x2f, 0x69, 0x6e, 0x63, 0x6c, 0x75, 0x64, 0x65, 0x2f, 0x63
        /*006e*/ 	.byte	0x75, 0x74, 0x65, 0x2f, 0x61, 0x74, 0x6f, 0x6d, 0x2f, 0x63, 0x6f, 0x70, 0x79, 0x5f, 0x74, 0x72
        /*007e*/ 	.byte	0x61, 0x69, 0x74, 0x73, 0x5f, 0x73, 0x6d, 0x31, 0x30, 0x30, 0x2e, 0x68, 0x70, 0x70, 0x00
	.type		$str$27,@object
	.size		$str$27,(__unnamed_1 - $str$27)
$str$27:
        /*008d*/ 	.byte	0x28, 0x28, 0x75, 0x69, 0x6e, 0x74, 0x33, 0x32, 0x5f, 0x74, 0x28, 0x74, 0x68, 0x72, 0x65, 0x61
        /*009d*/ 	.byte	0x64, 0x49, 0x64, 0x78, 0x2e, 0x78, 0x29, 0x20, 0x2f, 0x20, 0x33, 0x32, 0x29, 0x20, 0x25, 0x20
        /*00ad*/ 	.byte	0x34, 0x29, 0x20, 0x3d, 0x3d, 0x20, 0x28, 0x28, 0x28, 0x74, 0x6d, 0x65, 0x6d, 0x5f, 0x61, 0x64
        /*00bd*/ 	.byte	0x64, 0x72, 0x20, 0x3e, 0x3e, 0x20, 0x31, 0x36, 0x29, 0x20, 0x2f, 0x20, 0x33, 0x32, 0x29, 0x20
        /*00cd*/ 	.byte	0x25, 0x20, 0x34, 0x29, 0x00
	.type		__unnamed_1,@object
	.size		__unnamed_1,(__unnamed_2 - __unnamed_1)
__unnamed_1:
        /*00d2*/ 	.byte	0x61, 0x75, 0x74, 0x6f, 0x20, 0x63, 0x75, 0x74, 0x65, 0x3a, 0x3a, 0x61, 0x73, 0x5f, 0x70, 0x6f
        /* <DEDUP_REMOVED lines=24> */
        /*0262*/ 	.byte	0x34, 0x38, 0x3e, 0x3e, 0x3e, 0x3e, 0x5d, 0x00
	.type		__unnamed_2,@object
	.size		__unnamed_2,(.L_2 - __unnamed_2)
__unnamed_2:
        /* <DEDUP_REMOVED lines=40> */
        /*04ea*/ 	.byte	0x3a, 0x3a, 0x43, 0x3c, 0x30, 0x3e, 0x3e, 0x3e, 0x3e, 0x5d, 0x00
.L_2:


//--------------------- .nv.shared._ZN7cutlass13device_kernelINS_4conv6kernel13ConvUniversalINS1_16ConvProblemShapeILNS1_8OperatorE1ELi2EEENS1_10collective14CollectiveConvINS1_47MainloopSm100TmaUmmaWarpSpecializedImplicitGemmILS5_1ELi13ELi2ELi1ELi2EN4cute5tupleIJNSA_1CILi2EEENSC_ILi1EEESE_EEEEENSB_IJNSC_ILi128EEESH_NSB_IJNSC_ILi64EEEEEEEEENS_6half_tESL_NSA_8TiledMMAINSA_8MMA_AtomIJNSA_26SM100_MMA_F16BF16_2x1SM_SSISL_SL_fLi128ELi128ELNSA_4UMMA5MajorE0ELSQ_1ELNSP_7ScaleInE0ELSR_0EEEEEENSA_6LayoutINSB_IJSE_SE_SE_EEENSB_IJNSC_ILi0EEESW_SW_EEEEENSB_IJNSA_10UnderscoreESZ_SZ_EEEEENS7_6detail27Sm100ImplicitGemmTileTraitsINSA_25SM100_TMA_2SM_LOAD_IM2COLENSA_14ComposedLayoutINSA_7SwizzleILi3ELi4ELi3EEENSA_18smem_ptr_flag_bitsILi16EEENSU_INSB_IJNSC_ILi8EEESI_EEENSB_IJSI_SE_EEEEEEEvEENS13_INSA_18SM100_TMA_2SM_LOADENS15_IS17_S19_NSU_INSB_IJSI_S1A_EEENSB_IJSE_SI_EEEEEEEvEEEENS_8epilogue10collective18CollectiveEpilogueINS1N_23Sm100TmaWarpSpecializedILi4ELi2ELi16ELb1ELb0EEEJNSB_IJSI_SH_SJ_EEENSB_IJNSU_ISI_SE_EENSU_INSB_IJNSC_ILi16EEESD_EEES1I_EEEEESL_NSB_IJNSB_IJlllEEESE_SW_EEESL_S1Z_NS1N_6fusion15FusionCallbacksIS1R_NS20_17LinearCombinationISL_fSL_fLNS_15FloatRoundStyleE2EEES1S_S1X_JEEENSA_5SM1004TMEM4LOAD26SM100_TMEM_LOAD_32dp32b16xENSA_20SM90_TMA_LOAD_IM2COLENS15_INS16_ILi1ELi4ELi3EEES19_NSU_INSB_IJS1A_S1U_EEENSB_IJS1U_SE_EEEEEEENSA_39AutoVectorizingCopyWithAssumedAlignmentILi128EEENSA_21SM90_TMA_STORE_IM2COLES2F_S2H_S2H_EEEvvEEEEvNT_6ParamsE --------------------------
	.section	.nv.shared._ZN7cutlass13device_kernelINS_4conv6kernel13ConvUniversalINS1_16ConvProblemShapeILNS1_8OperatorE1ELi2EEENS1_10collective14CollectiveConvINS1_47MainloopSm100TmaUmmaWarpSpecializedImplicitGemmILS5_1ELi13ELi2ELi1ELi2EN4cute5tupleIJNSA_1CILi2EEENSC_ILi1EEESE_EEEEENSB_IJNSC_ILi128EEESH_NSB_IJNSC_ILi64EEEEEEEEENS_6half_tESL_NSA_8TiledMMAINSA_8MMA_AtomIJNSA_26SM100_MMA_F16BF16_2x1SM_SSISL_SL_fLi128ELi128ELNSA_4UMMA5MajorE0ELSQ_1ELNSP_7ScaleInE0ELSR_0EEEEEENSA_6LayoutINSB_IJSE_SE_SE_EEENSB_IJNSC_ILi0EEESW_SW_EEEEENSB_IJNSA_10UnderscoreESZ_SZ_EEEEENS7_6detail27Sm100ImplicitGemmTileTraitsINSA_25SM100_TMA_2SM_LOAD_IM2COLENSA_14ComposedLayoutINSA_7SwizzleILi3ELi4ELi3EEENSA_18smem_ptr_flag_bitsILi16EEENSU_INSB_IJNSC_ILi8EEESI_EEENSB_IJSI_SE_EEEEEEEvEENS13_INSA_18SM100_TMA_2SM_LOADENS15_IS17_S19_NSU_INSB_IJSI_S1A_EEENSB_IJSE_SI_EEEEEEEvEEEENS_8epilogue10collective18CollectiveEpilogueINS1N_23Sm100TmaWarpSpecializedILi4ELi2ELi16ELb1ELb0EEEJNSB_IJSI_SH_SJ_EEENSB_IJNSU_ISI_SE_EENSU_INSB_IJNSC_ILi16EEESD_EEES1I_EEEEESL_NSB_IJNSB_IJlllEEESE_SW_EEESL_S1Z_NS1N_6fusion15FusionCallbacksIS1R_NS20_17LinearCombinationISL_fSL_fLNS_15FloatRoundStyleE2EEES1S_S1X_JEEENSA_5SM1004TMEM4LOAD26SM100_TMEM_LOAD_32dp32b16xENSA_20SM90_TMA_LOAD_IM2COLENS15_INS16_ILi1ELi4ELi3EEES19_NSU_INSB_IJS1A_S1U_EEENSB_IJS1U_SE_EEEEEEENSA_39AutoVectorizingCopyWithAssumedAlignmentILi128EEENSA_21SM90_TMA_STORE_IM2COLES2F_S2H_S2H_EEEvvEEEEvNT_6ParamsE,"aw",@nobits
	.sectionflags	@""
	.align	16
	.zero		1024


//--------------------- .nv.shared.reserved.0     --------------------------
	.section	.nv.shared.reserved.0,"aw",@nobits
	.weak		__nv_reservedSMEM_offset_0_alias
	.size		__nv_reservedSMEM_offset_0_alias, 0, 64
	.other		__nv_reservedSMEM_offset_0_alias,@"STO_CUDA_RESERVED_SHARED STV_DEFAULT"
__nv_reservedSMEM_offset_0_alias:
	.zero		0
.nv.shared.reserved.0:
	.zero		64
	.weak		__nv_reservedSMEM_tcgen05_partition
	.type		__nv_reservedSMEM_tcgen05_partition,@object
	.size		__nv_reservedSMEM_tcgen05_partition,(.L_0 - __nv_reservedSMEM_tcgen05_partition)
__nv_reservedSMEM_tcgen05_partition:
	.zero		32
.L_0:


//--------------------- .nv.global                --------------------------
	.section	.nv.global,"aw",@nobits
.nv.global:
	.type		_ZN39_INTERNAL_ad0e2f52_4_k_cu_8a866642_32294cute1_E,@object
	.size		_ZN39_INTERNAL_ad0e2f52_4_k_cu_8a866642_32294cute1_E,(_ZN39_INTERNAL_ad0e2f52_4_k_cu_8a866642_32294cuda3std3__45__cpo6cbeginE - _ZN39_INTERNAL_ad0e2f52_4_k_cu_8a866642_32294cute1_E)
_ZN39_INTERNAL_ad0e2f52_4_k_cu_8a866642_32294cute1_E:
	.zero		1
	.type		_ZN39_INTERNAL_ad0e2f52_4_k_cu_8a866642_32294cuda3std3__45__cpo6cbeginE,@object
	.size		_ZN39_INTERNAL_ad0e2f52_4_k_cu_8a866642_32294cuda3std3__45__cpo6cbeginE,(_ZN39_INTERNAL_ad0e2f52_4_k_cu_8a866642_32294cuda3std3__48in_placeE - _ZN39_INTERNAL_ad0e2f52_4_k_cu_8a866642_32294cuda3std3__45__cpo6cbeginE)
_ZN39_INTERNAL_ad0e2f52_4_k_cu_8a866642_32294cuda3std3__45__cpo6cbeginE:
	.zero		1
	.type		_ZN39_INTERNAL_ad0e2f52_4_k_cu_8a866642_32294cuda3std3__48in_placeE,@object
	.size		_ZN39_INTERNAL_ad0e2f52_4_k_cu_8a866642_32294cuda3std3__48in_placeE,(_ZN39_INTERNAL_ad0e2f52_4_k_cu_8a866642_32294cuda3std6ranges3__45__cpo9iter_moveE - _ZN39_INTERNAL_ad0e2f52_4_k_cu_8a866642_32294cuda3std3__48in_placeE)
_ZN39_INTERNAL_ad0e2f52_4_k_cu_8a866642_32294cuda3std3__48in_placeE:
	.zero		1
	.type		_ZN39_INTERNAL_ad0e2f52_4_k_cu_8a866642_32294cuda3std6ranges3__45__cpo9iter_moveE,@object
	.size		_ZN39_INTERNAL_ad0e2f52_4_k_cu_8a866642_32294cuda3std6ranges3__45__cpo9iter_moveE,(_ZN39_INTERNAL_ad0e2f52_4_k_cu_8a866642_32294cuda3std3__45__cpo5beginE - _ZN39_INTERNAL_ad0e2f52_4_k_cu_8a866642_32294cuda3std6ranges3__45__cpo9iter_moveE)
_ZN39_INTERNAL_ad0e2f52_4_k_cu_8a866642_32294cuda3std6ranges3__45__cpo9iter_moveE:
	.zero		1
	.type		_ZN39_INTERNAL_ad0e2f52_4_k_cu_8a866642_32294cuda3std3__45__cpo5beginE,@object
	.size		_ZN39_INTERNAL_ad0e2f52_4_k_cu_8a866642_32294cuda3std3__45__cpo5beginE,(_ZN39_INTERNAL_ad0e2f52_4_k_cu_8a866642_32294cuda3std3__441_GLOBAL__N__ad0e2f52_4_k_cu_8a866642_32296ignoreE - _ZN39_INTERNAL_ad0e2f52_4_k_cu_8a866642_32294cuda3std3__45__cpo5beginE)
_ZN39_INTERNAL_ad0e2f52_4_k_cu_8a866642_32294cuda3std3__45__cpo5beginE:
	.zero		1
	.type		_ZN39_INTERNAL_ad0e2f52_4_k_cu_8a866642_32294cuda3std3__441_GLOBAL__N__ad0e2f52_4_k_cu_8a866642_32296ignoreE,@object
	.size		_ZN39_INTERNAL_ad0e2f52_4_k_cu_8a866642_32294cuda3std3__441_GLOBAL__N__ad0e2f52_4_k_cu_8a866642_32296ignoreE,(_ZN39_INTERNAL_ad0e2f52_4_k_cu_8a866642_32294cute7productE - _ZN39_INTERNAL_ad0e2f52_4_k_cu_8a866642_32294cuda3std3__441_GLOBAL__N__ad0e2f52_4_k_cu_8a866642_32296ignoreE)
_ZN39_INTERNAL_ad0e2f52_4_k_cu_8a866642_32294cuda3std3__441_GLOBAL__N__ad0e2f52_4_k_cu_8a866642_32296ignoreE:
	.zero		1
	.type		_ZN39_INTERNAL_ad0e2f52_4_k_cu_8a866642_32294cute7productE,@object
	.size		_ZN39_INTERNAL_ad0e2f52_4_k_cu_8a866642_32294cute7productE,(_ZN39_INTERNAL_ad0e2f52_4_k_cu_8a866642_32294cuda3std3__45__cpo3endE - _ZN39_INTERNAL_ad0e2f52_4_k_cu_8a866642_32294cute7productE)
_ZN39_INTERNAL_ad0e2f52_4_k_cu_8a866642_32294cute7productE:
	.zero		1
	.type		_ZN39_INTERNAL_ad0e2f52_4_k_cu_8a866642_32294cuda3std3__45__cpo3endE,@object
	.size		_ZN39_INTERNAL_ad0e2f52_4_k_cu_8a866642_32294cuda3std3__45__cpo3endE,(_ZN39_INTERNAL_ad0e2f52_4_k_cu_8a866642_32294cuda3std3__419piecewise_constructE - _ZN39_INTERNAL_ad0e2f52_4_k_cu_8a866642_32294cuda3std3__45__cpo3endE)
_ZN39_INTERNAL_ad0e2f52_4_k_cu_8a866642_32294cuda3std3__45__cpo3endE:
	.zero		1
	.type		_ZN39_INTERNAL_ad0e2f52_4_k_cu_8a866642_32294cuda3std3__419piecewise_constructE,@object
	.size		_ZN39_INTERNAL_ad0e2f52_4_k_cu_8a866642_32294cuda3std3__419piecewise_constructE,(_ZN39_INTERNAL_ad0e2f52_4_k_cu_8a866642_32294cuda3std3__45__cpo4cendE - _ZN39_INTERNAL_ad0e2f52_4_k_cu_8a866642_32294cuda3std3__419piecewise_constructE)
_ZN39_INTERNAL_ad0e2f52_4_k_cu_8a866642_32294cuda3std3__419piecewise_constructE:
	.zero		1
	.type		_ZN39_INTERNAL_ad0e2f52_4_k_cu_8a866642_32294cuda3std3__45__cpo4cendE,@object
	.size		_ZN39_INTERNAL_ad0e2f52_4_k_cu_8a866642_32294cuda3std3__45__cpo4cendE,(_ZN39_INTERNAL_ad0e2f52_4_k_cu_8a866642_32294cuda3std6ranges3__45__cpo4swapE - _ZN39_INTERNAL_ad0e2f52_4_k_cu_8a866642_32294cuda3std3__45__cpo4cendE)
_ZN39_INTERNAL_ad0e2f52_4_k_cu_8a866642_32294cuda3std3__45__cpo4cendE:
	.zero		1
	.type		_ZN39_INTERNAL_ad0e2f52_4_k_cu_8a866642_32294cuda3std6ranges3__45__cpo4swapE,@object
	.size		_ZN39_INTERNAL_ad0e2f52_4_k_cu_8a866642_32294cuda3std6ranges3__45__cpo4swapE,(.L_10 - _ZN39_INTERNAL_ad0e2f52_4_k_cu_8a866642_32294cuda3std6ranges3__45__cpo4swapE)
_ZN39_INTERNAL_ad0e2f52_4_k_cu_8a866642_32294cuda3std6ranges3__45__cpo4swapE:
	.zero		1
.L_10:


//--------------------- .nv.constant0._ZN7cutlass13device_kernelINS_4conv6kernel13ConvUniversalINS1_16ConvProblemShapeILNS1_8OperatorE1ELi2EEENS1_10collective14CollectiveConvINS1_47MainloopSm100TmaUmmaWarpSpecializedImplicitGemmILS5_1ELi13ELi2ELi1ELi2EN4cute5tupleIJNSA_1CILi2EEENSC_ILi1EEESE_EEEEENSB_IJNSC_ILi128EEESH_NSB_IJNSC_ILi64EEEEEEEEENS_6half_tESL_NSA_8TiledMMAINSA_8MMA_AtomIJNSA_26SM100_MMA_F16BF16_2x1SM_SSISL_SL_fLi128ELi128ELNSA_4UMMA5MajorE0ELSQ_1ELNSP_7ScaleInE0ELSR_0EEEEEENSA_6LayoutINSB_IJSE_SE_SE_EEENSB_IJNSC_ILi0EEESW_SW_EEEEENSB_IJNSA_10UnderscoreESZ_SZ_EEEEENS7_6detail27Sm100ImplicitGemmTileTraitsINSA_25SM100_TMA_2SM_LOAD_IM2COLENSA_14ComposedLayoutINSA_7SwizzleILi3ELi4ELi3EEENSA_18smem_ptr_flag_bitsILi16EEENSU_INSB_IJNSC_ILi8EEESI_EEENSB_IJSI_SE_EEEEEEEvEENS13_INSA_18SM100_TMA_2SM_LOADENS15_IS17_S19_NSU_INSB_IJSI_S1A_EEENSB_IJSE_SI_EEEEEEEvEEEENS_8epilogue10collective18CollectiveEpilogueINS1N_23Sm100TmaWarpSpecializedILi4ELi2ELi16ELb1ELb0EEEJNSB_IJSI_SH_SJ_EEENSB_IJNSU_ISI_SE_EENSU_INSB_IJNSC_ILi16EEESD_EEES1I_EEEEESL_NSB_IJNSB_IJlllEEESE_SW_EEESL_S1Z_NS1N_6fusion15FusionCallbacksIS1R_NS20_17LinearCombinationISL_fSL_fLNS_15FloatRoundStyleE2EEES1S_S1X_JEEENSA_5SM1004TMEM4LOAD26SM100_TMEM_LOAD_32dp32b16xENSA_20SM90_TMA_LOAD_IM2COLENS15_INS16_ILi1ELi4ELi3EEES19_NSU_INSB_IJS1A_S1U_EEENSB_IJS1U_SE_EEEEEEENSA_39AutoVectorizingCopyWithAssumedAlignmentILi128EEENSA_21SM90_TMA_STORE_IM2COLES2F_S2H_S2H_EEEvvEEEEvNT_6ParamsE --------------------------
	.section	.nv.constant0._ZN7cutlass13device_kernelINS_4conv6kernel13ConvUniversalINS1_16ConvProblemShapeILNS1_8OperatorE1ELi2EEENS1_10collective14CollectiveConvINS1_47MainloopSm100TmaUmmaWarpSpecializedImplicitGemmILS5_1ELi13ELi2ELi1ELi2EN4cute5tupleIJNSA_1CILi2EEENSC_ILi1EEESE_EEEEENSB_IJNSC_ILi128EEESH_NSB_IJNSC_ILi64EEEEEEEEENS_6half_tESL_NSA_8TiledMMAINSA_8MMA_AtomIJNSA_26SM100_MMA_F16BF16_2x1SM_SSISL_SL_fLi128ELi128ELNSA_4UMMA5MajorE0ELSQ_1ELNSP_7ScaleInE0ELSR_0EEEEEENSA_6LayoutINSB_IJSE_SE_SE_EEENSB_IJNSC_ILi0EEESW_SW_EEEEENSB_IJNSA_10UnderscoreESZ_SZ_EEEEENS7_6detail27Sm100ImplicitGemmTileTraitsINSA_25SM100_TMA_2SM_LOAD_IM2COLENSA_14ComposedLayoutINSA_7SwizzleILi3ELi4ELi3EEENSA_18smem_ptr_flag_bitsILi16EEENSU_INSB_IJNSC_ILi8EEESI_EEENSB_IJSI_SE_EEEEEEEvEENS13_INSA_18SM100_TMA_2SM_LOADENS15_IS17_S19_NSU_INSB_IJSI_S1A_EEENSB_IJSE_SI_EEEEEEEvEEEENS_8epilogue10collective18CollectiveEpilogueINS1N_23Sm100TmaWarpSpecializedILi4ELi2ELi16ELb1ELb0EEEJNSB_IJSI_SH_SJ_EEENSB_IJNSU_ISI_SE_EENSU_INSB_IJNSC_ILi16EEESD_EEES1I_EEEEESL_NSB_IJNSB_IJlllEEESE_SW_EEESL_S1Z_NS1N_6fusion15FusionCallbacksIS1R_NS20_17LinearCombinationISL_fSL_fLNS_15FloatRoundStyleE2EEES1S_S1X_JEEENSA_5SM1004TMEM4LOAD26SM100_TMEM_LOAD_32dp32b16xENSA_20SM90_TMA_LOAD_IM2COLENS15_INS16_ILi1ELi4ELi3EEES19_NSU_INSB_IJS1A_S1U_EEENSB_IJS1U_SE_EEEEEEENSA_39AutoVectorizingCopyWithAssumedAlignmentILi128EEENSA_21SM90_TMA_STORE_IM2COLES2F_S2H_S2H_EEEvvEEEEvNT_6ParamsE,"a",@progbits
	.sectionflags	@""
	.align	4
.nv.constant0._ZN7cutlass13device_kernelINS_4conv6kernel13ConvUniversalINS1_16ConvProblemShapeILNS1_8OperatorE1ELi2EEENS1_10collective14CollectiveConvINS1_47MainloopSm100TmaUmmaWarpSpecializedImplicitGemmILS5_1ELi13ELi2ELi1ELi2EN4cute5tupleIJNSA_1CILi2EEENSC_ILi1EEESE_EEEEENSB_IJNSC_ILi128EEESH_NSB_IJNSC_ILi64EEEEEEEEENS_6half_tESL_NSA_8TiledMMAINSA_8MMA_AtomIJNSA_26SM100_MMA_F16BF16_2x1SM_SSISL_SL_fLi128ELi128ELNSA_4UMMA5MajorE0ELSQ_1ELNSP_7ScaleInE0ELSR_0EEEEEENSA_6LayoutINSB_IJSE_SE_SE_EEENSB_IJNSC_ILi0EEESW_SW_EEEEENSB_IJNSA_10UnderscoreESZ_SZ_EEEEENS7_6detail27Sm100ImplicitGemmTileTraitsINSA_25SM100_TMA_2SM_LOAD_IM2COLENSA_14ComposedLayoutINSA_7SwizzleILi3ELi4ELi3EEENSA_18smem_ptr_flag_bitsILi16EEENSU_INSB_IJNSC_ILi8EEESI_EEENSB_IJSI_SE_EEEEEEEvEENS13_INSA_18SM100_TMA_2SM_LOADENS15_IS17_S19_NSU_INSB_IJSI_S1A_EEENSB_IJSE_SI_EEEEEEEvEEEENS_8epilogue10collective18CollectiveEpilogueINS1N_23Sm100TmaWarpSpecializedILi4ELi2ELi16ELb1ELb0EEEJNSB_IJSI_SH_SJ_EEENSB_IJNSU_ISI_SE_EENSU_INSB_IJNSC_ILi16EEESD_EEES1I_EEEEESL_NSB_IJNSB_IJlllEEESE_SW_EEESL_S1Z_NS1N_6fusion15FusionCallbacksIS1R_NS20_17LinearCombinationISL_fSL_fLNS_15FloatRoundStyleE2EEES1S_S1X_JEEENSA_5SM1004TMEM4LOAD26SM100_TMEM_LOAD_32dp32b16xENSA_20SM90_TMA_LOAD_IM2COLENS15_INS16_ILi1ELi4ELi3EEES19_NSU_INSB_IJS1A_S1U_EEENSB_IJS1U_SE_EEEEEEENSA_39AutoVectorizingCopyWithAssumedAlignmentILi128EEENSA_21SM90_TMA_STORE_IM2COLES2F_S2H_S2H_EEEvvEEEEvNT_6ParamsE:
	.zero		2944


//--------------------- SYMBOLS --------------------------

	.type		.nv.reservedSmem.offset0,@object
	.size		.nv.reservedSmem.offset0,0x4
	.type		.nv.reservedSmem.cap,@object
	.size		.nv.reservedSmem.cap,0x4
	.type		__assertfail,@function
